//
// Generated by NVIDIA NVVM Compiler
//
// Compiler Build ID: CL-36424714
// Cuda compilation tools, release 13.0, V13.0.88
// Based on NVVM 20.0.0
//

.version 9.0
.target sm_100
.address_size 64

	// .globl	_Z13multiplyNaivePKiS0_Piii
// _ZZ17multiplySharedMemPKiS0_PiiiE5aTile has been demoted
// _ZZ17multiplySharedMemPKiS0_PiiiE5bTile has been demoted

.visible .entry _Z13multiplyNaivePKiS0_Piii(
	.param .u64 .ptr .align 1 _Z13multiplyNaivePKiS0_Piii_param_0,
	.param .u64 .ptr .align 1 _Z13multiplyNaivePKiS0_Piii_param_1,
	.param .u64 .ptr .align 1 _Z13multiplyNaivePKiS0_Piii_param_2,
	.param .u32 _Z13multiplyNaivePKiS0_Piii_param_3,
	.param .u32 _Z13multiplyNaivePKiS0_Piii_param_4
)
{
	.reg .pred 	%p<5>;
	.reg .b32 	%r<28>;
	.reg .b64 	%rd<21>;

	ld.param.u64 	%rd5, [_Z13multiplyNaivePKiS0_Piii_param_0];
	ld.param.u64 	%rd6, [_Z13multiplyNaivePKiS0_Piii_param_1];
	ld.param.u64 	%rd7, [_Z13multiplyNaivePKiS0_Piii_param_2];
	ld.param.u32 	%r14, [_Z13multiplyNaivePKiS0_Piii_param_3];
	ld.param.u32 	%r13, [_Z13multiplyNaivePKiS0_Piii_param_4];
	mov.u32 	%r15, %ctaid.x;
	mov.u32 	%r16, %ntid.x;
	mov.u32 	%r17, %tid.x;
	mad.lo.s32 	%r1, %r15, %r16, %r17;
	mov.u32 	%r2, %ctaid.y;
	mov.u32 	%r3, %ntid.y;
	mov.u32 	%r4, %tid.y;
	mad.lo.s32 	%r5, %r2, %r3, %r4;
	setp.ge.s32 	%p1, %r5, %r14;
	setp.ge.s32 	%p2, %r1, %r13;
	or.pred  	%p3, %p1, %p2;
	@%p3 bra 	$L__BB0_4;
	shl.b32 	%r6, %r13, 1;
	mul.wide.u32 	%rd8, %r3, %r2;
	cvt.u64.u32 	%rd9, %r4;
	add.s64 	%rd10, %rd8, %rd9;
	cvta.to.global.u64 	%rd11, %rd5;
	mad.lo.s64 	%rd12, %rd10, 200, %rd11;
	add.s64 	%rd20, %rd12, 4;
	cvta.to.global.u64 	%rd2, %rd6;
	mov.b32 	%r26, 0;
	mul.wide.s32 	%rd15, %r13, 4;
	mov.u32 	%r25, %r1;
	mov.u32 	%r27, %r26;
$L__BB0_2:
	ld.global.u32 	%r19, [%rd20+-4];
	mul.wide.s32 	%rd13, %r25, 4;
	add.s64 	%rd14, %rd2, %rd13;
	ld.global.u32 	%r20, [%rd14];
	mad.lo.s32 	%r21, %r20, %r19, %r27;
	ld.global.u32 	%r22, [%rd20];
	add.s64 	%rd16, %rd14, %rd15;
	ld.global.u32 	%r23, [%rd16];
	mad.lo.s32 	%r27, %r23, %r22, %r21;
	add.s32 	%r26, %r26, 2;
	add.s32 	%r25, %r25, %r6;
	add.s64 	%rd20, %rd20, 8;
	setp.ne.s32 	%p4, %r26, 50;
	@%p4 bra 	$L__BB0_2;
	mad.lo.s32 	%r24, %r13, %r5, %r1;
	cvta.to.global.u64 	%rd17, %rd7;
	mul.wide.s32 	%rd18, %r24, 4;
	add.s64 	%rd19, %rd17, %rd18;
	st.global.u32 	[%rd19], %r27;
$L__BB0_4:
	ret;

}
	// .globl	_Z17multiplySharedMemPKiS0_Piii
.visible .entry _Z17multiplySharedMemPKiS0_Piii(
	.param .u64 .ptr .align 1 _Z17multiplySharedMemPKiS0_Piii_param_0,
	.param .u64 .ptr .align 1 _Z17multiplySharedMemPKiS0_Piii_param_1,
	.param .u64 .ptr .align 1 _Z17multiplySharedMemPKiS0_Piii_param_2,
	.param .u32 _Z17multiplySharedMemPKiS0_Piii_param_3,
	.param .u32 _Z17multiplySharedMemPKiS0_Piii_param_4
)
{
	.reg .pred 	%p<15>;
	.reg .b16 	%rs<7>;
	.reg .b32 	%r<128>;
	.reg .b32 	%f<19>;
	.reg .b64 	%rd<35>;
	// demoted variable
	.shared .align 4 .b8 _ZZ17multiplySharedMemPKiS0_PiiiE5aTile[6400];
	// demoted variable
	.shared .align 4 .b8 _ZZ17multiplySharedMemPKiS0_PiiiE5bTile[6400];
	ld.param.u64 	%rd13, [_Z17multiplySharedMemPKiS0_Piii_param_0];
	ld.param.u64 	%rd14, [_Z17multiplySharedMemPKiS0_Piii_param_1];
	ld.param.u64 	%rd12, [_Z17multiplySharedMemPKiS0_Piii_param_2];
	ld.param.u32 	%r60, [_Z17multiplySharedMemPKiS0_Piii_param_3];
	ld.param.u32 	%r61, [_Z17multiplySharedMemPKiS0_Piii_param_4];
	cvta.to.global.u64 	%rd1, %rd13;
	cvta.to.global.u64 	%rd2, %rd14;
	mov.u32 	%r62, %ctaid.x;
	mov.u32 	%r63, %ntid.x;
	mul.lo.s32 	%r1, %r62, %r63;
	mov.u32 	%r2, %tid.x;
	add.s32 	%r3, %r1, %r2;
	mov.u32 	%r64, %ctaid.y;
	mov.u32 	%r4, %ntid.y;
	mov.u32 	%r5, %tid.y;
	mad.lo.s32 	%r6, %r64, %r4, %r5;
	cvt.u16.u32 	%rs1, %r63;
	add.s16 	%rs2, %rs1, 49;
	div.u16 	%rs3, %rs2, %rs1;
	cvt.u32.u16 	%r65, %rs3;
	mul.lo.s32 	%r7, %r2, %r65;
	add.s32 	%r66, %r7, %r65;
	min.u32 	%r8, %r66, 50;
	setp.ge.u32 	%p1, %r7, %r8;
	@%p1 bra 	$L__BB1_7;
	mul.lo.s32 	%r9, %r6, 50;
	sub.s32 	%r67, %r8, %r7;
	and.b32  	%r10, %r67, 3;
	setp.eq.s32 	%p2, %r10, 0;
	mov.u32 	%r114, %r7;
	@%p2 bra 	$L__BB1_4;
	shl.b32 	%r68, %r7, 2;
	mad.lo.s32 	%r69, %r5, 200, %r68;
	mov.u32 	%r70, _ZZ17multiplySharedMemPKiS0_PiiiE5aTile;
	add.s32 	%r113, %r70, %r69;
	add.s32 	%r71, %r7, %r9;
	mul.wide.u32 	%rd15, %r71, 4;
	add.s64 	%rd32, %rd1, %rd15;
	neg.s32 	%r112, %r10;
	add.s32 	%r114, %r7, %r10;
$L__BB1_3:
	.pragma "nounroll";
	ld.global.u32 	%r72, [%rd32];
	cvt.rn.f32.s32 	%f1, %r72;
	st.shared.f32 	[%r113], %f1;
	add.s32 	%r113, %r113, 4;
	add.s64 	%rd32, %rd32, 4;
	add.s32 	%r112, %r112, 1;
	setp.ne.s32 	%p3, %r112, 0;
	@%p3 bra 	$L__BB1_3;
$L__BB1_4:
	sub.s32 	%r73, %r7, %r8;
	setp.gt.u32 	%p4, %r73, -4;
	@%p4 bra 	$L__BB1_7;
	add.s32 	%r74, %r114, %r9;
	mul.wide.u32 	%rd16, %r74, 4;
	add.s64 	%rd34, %rd1, %rd16;
	mul.wide.u32 	%rd17, %r6, 200;
	mul.wide.u32 	%rd18, %r114, 4;
	add.s64 	%rd19, %rd17, %rd18;
	add.s64 	%rd20, %rd19, %rd1;
	add.s64 	%rd33, %rd20, 12;
	shl.b32 	%r75, %r114, 2;
	mad.lo.s32 	%r76, %r5, 200, %r75;
	mov.u32 	%r77, _ZZ17multiplySharedMemPKiS0_PiiiE5aTile;
	add.s32 	%r78, %r76, %r77;
	add.s32 	%r116, %r78, 8;
	sub.s32 	%r115, %r114, %r8;
$L__BB1_6:
	ld.global.u32 	%r79, [%rd34];
	cvt.rn.f32.s32 	%f2, %r79;
	st.shared.f32 	[%r116+-8], %f2;
	ld.global.u32 	%r80, [%rd33+-8];
	cvt.rn.f32.s32 	%f3, %r80;
	st.shared.f32 	[%r116+-4], %f3;
	ld.global.u32 	%r81, [%rd33+-4];
	cvt.rn.f32.s32 	%f4, %r81;
	st.shared.f32 	[%r116], %f4;
	ld.global.u32 	%r82, [%rd33];
	cvt.rn.f32.s32 	%f5, %r82;
	st.shared.f32 	[%r116+4], %f5;
	add.s64 	%rd34, %rd34, 16;
	add.s64 	%rd33, %rd33, 16;
	add.s32 	%r116, %r116, 16;
	add.s32 	%r115, %r115, 4;
	setp.ne.s32 	%p5, %r115, 0;
	@%p5 bra 	$L__BB1_6;
$L__BB1_7:
	cvt.u16.u32 	%rs4, %r4;
	add.s16 	%rs5, %rs4, 49;
	div.u16 	%rs6, %rs5, %rs4;
	cvt.u32.u16 	%r25, %rs6;
	mul.lo.s32 	%r26, %r5, %r25;
	add.s32 	%r83, %r26, %r25;
	min.u32 	%r27, %r83, 50;
	setp.ge.u32 	%p6, %r26, %r27;
	@%p6 bra 	$L__BB1_14;
	sub.s32 	%r84, %r27, %r26;
	and.b32  	%r28, %r84, 3;
	setp.eq.s32 	%p7, %r28, 0;
	mov.u32 	%r120, %r26;
	@%p7 bra 	$L__BB1_11;
	shl.b32 	%r85, %r26, 7;
	shl.b32 	%r86, %r2, 2;
	add.s32 	%r87, %r85, %r86;
	mov.u32 	%r88, _ZZ17multiplySharedMemPKiS0_PiiiE5bTile;
	add.s32 	%r119, %r88, %r87;
	mul.lo.s32 	%r89, %r5, %r61;
	mad.lo.s32 	%r90, %r89, %r25, %r2;
	add.s32 	%r118, %r90, %r1;
	neg.s32 	%r117, %r28;
	add.s32 	%r120, %r26, %r28;
$L__BB1_10:
	.pragma "nounroll";
	mul.wide.s32 	%rd21, %r118, 4;
	add.s64 	%rd22, %rd2, %rd21;
	ld.global.u32 	%r91, [%rd22];
	cvt.rn.f32.s32 	%f6, %r91;
	st.shared.f32 	[%r119], %f6;
	add.s32 	%r119, %r119, 128;
	add.s32 	%r118, %r118, %r61;
	add.s32 	%r117, %r117, 1;
	setp.ne.s32 	%p8, %r117, 0;
	@%p8 bra 	$L__BB1_10;
$L__BB1_11:
	sub.s32 	%r92, %r26, %r27;
	setp.gt.u32 	%p9, %r92, -4;
	@%p9 bra 	$L__BB1_14;
	sub.s32 	%r123, %r120, %r27;
	mad.lo.s32 	%r122, %r120, %r61, %r3;
	shl.b32 	%r42, %r61, 2;
	shl.b32 	%r93, %r120, 7;
	shl.b32 	%r94, %r2, 2;
	add.s32 	%r95, %r93, %r94;
	mov.u32 	%r96, _ZZ17multiplySharedMemPKiS0_PiiiE5bTile;
	add.s32 	%r97, %r95, %r96;
	add.s32 	%r121, %r97, 256;
	mul.wide.s32 	%rd25, %r61, 4;
$L__BB1_13:
	mul.wide.s32 	%rd23, %r122, 4;
	add.s64 	%rd24, %rd2, %rd23;
	ld.global.u32 	%r98, [%rd24];
	cvt.rn.f32.s32 	%f7, %r98;
	st.shared.f32 	[%r121+-256], %f7;
	add.s64 	%rd26, %rd24, %rd25;
	ld.global.u32 	%r99, [%rd26];
	cvt.rn.f32.s32 	%f8, %r99;
	st.shared.f32 	[%r121+-128], %f8;
	add.s64 	%rd27, %rd26, %rd25;
	ld.global.u32 	%r100, [%rd27];
	cvt.rn.f32.s32 	%f9, %r100;
	st.shared.f32 	[%r121], %f9;
	add.s64 	%rd28, %rd27, %rd25;
	ld.global.u32 	%r101, [%rd28];
	cvt.rn.f32.s32 	%f10, %r101;
	st.shared.f32 	[%r121+128], %f10;
	add.s32 	%r123, %r123, 4;
	add.s32 	%r122, %r122, %r42;
	add.s32 	%r121, %r121, 512;
	setp.ne.s32 	%p10, %r123, 0;
	@%p10 bra 	$L__BB1_13;
$L__BB1_14:
	bar.sync 	0;
	setp.ge.s32 	%p11, %r6, %r60;
	setp.ge.s32 	%p12, %r3, %r61;
	or.pred  	%p13, %p11, %p12;
	@%p13 bra 	$L__BB1_18;
	mov.u32 	%r104, _ZZ17multiplySharedMemPKiS0_PiiiE5aTile;
	mad.lo.s32 	%r50, %r5, 200, %r104;
	shl.b32 	%r105, %r2, 2;
	mov.u32 	%r106, _ZZ17multiplySharedMemPKiS0_PiiiE5bTile;
	add.s32 	%r107, %r105, %r106;
	add.s32 	%r125, %r107, 128;
	mov.b32 	%r126, 4;
	mov.b32 	%r124, 0;
	mov.u32 	%r127, %r124;
$L__BB1_16:
	add.s32 	%r108, %r50, %r124;
	ld.shared.f32 	%f11, [%r108];
	ld.shared.f32 	%f12, [%r125+-128];
	cvt.rn.f32.s32 	%f13, %r127;
	fma.rn.f32 	%f14, %f11, %f12, %f13;
	cvt.rzi.s32.f32 	%r109, %f14;
	add.s32 	%r110, %r50, %r126;
	ld.shared.f32 	%f15, [%r110];
	ld.shared.f32 	%f16, [%r125];
	cvt.rn.f32.s32 	%f17, %r109;
	fma.rn.f32 	%f18, %f15, %f16, %f17;
	cvt.rzi.s32.f32 	%r127, %f18;
	add.s32 	%r126, %r126, 8;
	add.s32 	%r125, %r125, 256;
	add.s32 	%r124, %r124, 8;
	setp.ne.s32 	%p14, %r126, 204;
	@%p14 bra 	$L__BB1_16;
	mad.lo.s32 	%r111, %r61, %r6, %r3;
	cvta.to.global.u64 	%rd29, %rd12;
	mul.wide.s32 	%rd30, %r111, 4;
	add.s64 	%rd31, %rd29, %rd30;
	st.global.u32 	[%rd31], %r127;
$L__BB1_18:
	ret;

}


// ===== COMPILED SASS (sm_100) =====

	.target	sm_100

	.elftype	@"ET_EXEC"


//--------------------- .note.nv.tkinfo           --------------------------
	.section	.note.nv.tkinfo,"",@"SHT_NOTE"
	.sectionflags	@"SHF_NOTE_NV_TKINFO"
	.tkinfo
        /*0018*/ 	.word	0x00000002
        /*0030*/ 	.string	""
        /*0030*/ 	.string	"ptxas"
        /*0030*/ 	.string	"Cuda compilation tools, release 13.0, V13.0.88"
        /*0030*/ 	.string	"Build cuda_13.0.r13.0/compiler.36424714_0"
        /*0030*/ 	.string	"-arch sm_100 -m 64 "



//--------------------- .note.nv.cuinfo           --------------------------
	.section	.note.nv.cuinfo,"",@"SHT_NOTE"
	.sectionflags	@"SHF_NOTE_NV_CUINFO"
        /*0018*/ 	.short	0x0002
        /*001a*/ 	.short	0x0064
        /*001c*/ 	.short	0x0082
	.zero		2


//--------------------- .nv.info                  --------------------------
	.section	.nv.info,"",@"SHT_CUDA_INFO"
	.align	4


	//----- nvinfo : EIATTR_REGCOUNT
	.align		4
        /*0000*/ 	.byte	0x04, 0x2f
        /*0002*/ 	.short	(.L_1 - .L_0)
	.align		4
.L_0:
        /*0004*/ 	.word	index@(_Z13multiplyNaivePKiS0_Piii)
        /*0008*/ 	.word	0x00000020


	//----- nvinfo : EIATTR_FRAME_SIZE
	.align		4
.L_1:
        /*000c*/ 	.byte	0x04, 0x11
        /*000e*/ 	.short	(.L_3 - .L_2)
	.align		4
.L_2:
        /*0010*/ 	.word	index@(_Z13multiplyNaivePKiS0_Piii)
        /*0014*/ 	.word	0x00000000


	//----- nvinfo : EIATTR_REGCOUNT
	.align		4
.L_3:
        /*0018*/ 	.byte	0x04, 0x2f
        /*001a*/ 	.short	(.L_5 - .L_4)
	.align		4
.L_4:
        /*001c*/ 	.word	index@(_Z17multiplySharedMemPKiS0_Piii)
        /*0020*/ 	.word	0x00000020


	//----- nvinfo : EIATTR_FRAME_SIZE
	.align		4
.L_5:
        /*0024*/ 	.byte	0x04, 0x11
        /*0026*/ 	.short	(.L_7 - .L_6)
	.align		4
.L_6:
        /*0028*/ 	.word	index@($__internal_0_$__cuda_sm20_div_u16)
        /*002c*/ 	.word	0x00000000


	//----- nvinfo : EIATTR_FRAME_SIZE
	.align		4
.L_7:
        /*0030*/ 	.byte	0x04, 0x11
        /*0032*/ 	.short	(.L_9 - .L_8)
	.align		4
.L_8:
        /*0034*/ 	.word	index@(_Z17multiplySharedMemPKiS0_Piii)
        /*0038*/ 	.word	0x00000000


	//----- nvinfo : EIATTR_MIN_STACK_SIZE
	.align		4
.L_9:
        /*003c*/ 	.byte	0x04, 0x12
        /*003e*/ 	.short	(.L_11 - .L_10)
	.align		4
.L_10:
        /*0040*/ 	.word	index@(_Z17multiplySharedMemPKiS0_Piii)
        /*0044*/ 	.word	0x00000000


	//----- nvinfo : EIATTR_MIN_STACK_SIZE
	.align		4
.L_11:
        /*0048*/ 	.byte	0x04, 0x12
        /*004a*/ 	.short	(.L_13 - .L_12)
	.align		4
.L_12:
        /*004c*/ 	.word	index@(_Z13multiplyNaivePKiS0_Piii)
        /*0050*/ 	.word	0x00000000
.L_13:


//--------------------- .nv.compat                --------------------------
	.section	.nv.compat,"",@"SHT_CUDA_COMPAT_INFO"
	.align	4
        /*0000*/ 	.byte	0x02, 0x09, 0x00, 0x00, 0x02, 0x02, 0x01, 0x00, 0x02, 0x05, 0x05, 0x00, 0x03, 0x07, 0x01, 0x01
        /*0010*/ 	.byte	0x02, 0x03, 0x00, 0x00, 0x02, 0x06, 0x01, 0x00, 0x04, 0x0b, 0x08, 0x00, 0x01, 0x00, 0x00, 0x00
        /*0020*/ 	.byte	0x00, 0x00, 0x00, 0x00


//--------------------- .nv.info._Z17multiplySharedMemPKiS0_Piii --------------------------
	.section	.nv.info._Z17multiplySharedMemPKiS0_Piii,"",@"SHT_CUDA_INFO"
	.sectionflags	@""
	.align	4


	//----- nvinfo : EIATTR_CUDA_API_VERSION
	.align		4
        /*0000*/ 	.byte	0x04, 0x37
        /*0002*/ 	.short	(.L_15 - .L_14)
.L_14:
        /*0004*/ 	.word	0x00000082


	//----- nvinfo : EIATTR_KPARAM_INFO
	.align		4
.L_15:
        /*0008*/ 	.byte	0x04, 0x17
        /*000a*/ 	.short	(.L_17 - .L_16)
.L_16:
        /*000c*/ 	.word	0x00000000
        /*0010*/ 	.short	0x0004
        /*0012*/ 	.short	0x001c
        /*0014*/ 	.byte	0x00, 0xf0, 0x11, 0x00


	//----- nvinfo : EIATTR_KPARAM_INFO
	.align		4
.L_17:
        /*0018*/ 	.byte	0x04, 0x17
        /*001a*/ 	.short	(.L_19 - .L_18)
.L_18:
        /*001c*/ 	.word	0x00000000
        /*0020*/ 	.short	0x0003
        /*0022*/ 	.short	0x0018
        /*0024*/ 	.byte	0x00, 0xf0, 0x11, 0x00


	//----- nvinfo : EIATTR_KPARAM_INFO
	.align		4
.L_19:
        /*0028*/ 	.byte	0x04, 0x17
        /*002a*/ 	.short	(.L_21 - .L_20)
.L_20:
        /*002c*/ 	.word	0x00000000
        /*0030*/ 	.short	0x0002
        /*0032*/ 	.short	0x0010
        /*0034*/ 	.byte	0x00, 0xf5, 0x21, 0x00


	//----- nvinfo : EIATTR_KPARAM_INFO
	.align		4
.L_21:
        /*0038*/ 	.byte	0x04, 0x17
        /*003a*/ 	.short	(.L_23 - .L_22)
.L_22:
        /*003c*/ 	.word	0x00000000
        /*0040*/ 	.short	0x0001
        /*0042*/ 	.short	0x0008
        /*0044*/ 	.byte	0x00, 0xf5, 0x21, 0x00


	//----- nvinfo : EIATTR_KPARAM_INFO
	.align		4
.L_23:
        /*0048*/ 	.byte	0x04, 0x17
        /*004a*/ 	.short	(.L_25 - .L_24)
.L_24:
        /*004c*/ 	.word	0x00000000
        /*0050*/ 	.short	0x0000
        /*0052*/ 	.short	0x0000
        /*0054*/ 	.byte	0x00, 0xf5, 0x21, 0x00


	//----- nvinfo : EIATTR_SPARSE_MMA_MASK
	.align		4
.L_25:
        /*0058*/ 	.byte	0x03, 0x50
        /*005a*/ 	.short	0x0000


	//----- nvinfo : EIATTR_MAXREG_COUNT
	.align		4
        /*005c*/ 	.byte	0x03, 0x1b
        /*005e*/ 	.short	0x00ff


	//----- nvinfo : EIATTR_NUM_BARRIERS
	.align		4
        /*0060*/ 	.byte	0x02, 0x4c
        /*0062*/ 	.byte	0x01
	.zero		1


	//----- nvinfo : EIATTR_MERCURY_ISA_VERSION
	.align		4
        /*0064*/ 	.byte	0x03, 0x5f
        /*0066*/ 	.short	0x0101


	//----- nvinfo : EIATTR_VRC_CTA_INIT_COUNT
	.align		4
        /*0068*/ 	.byte	0x02, 0x4a
	.zero		1
	.zero		1


	//----- nvinfo : EIATTR_EXIT_INSTR_OFFSETS
	.align		4
        /*006c*/ 	.byte	0x04, 0x1c
        /*006e*/ 	.short	(.L_27 - .L_26)


	//   ....[0]....
.L_26:
        /*0070*/ 	.word	0x00001990


	//   ....[1]....
        /*0074*/ 	.word	0x00002850


	//----- nvinfo : EIATTR_CRS_STACK_SIZE
	.align		4
.L_27:
        /*0078*/ 	.byte	0x04, 0x1e
        /*007a*/ 	.short	(.L_29 - .L_28)
.L_28:
        /*007c*/ 	.word	0x00000000


	//----- nvinfo : EIATTR_CBANK_PARAM_SIZE
	.align		4
.L_29:
        /*0080*/ 	.byte	0x03, 0x19
        /*0082*/ 	.short	0x0020


	//----- nvinfo : EIATTR_PARAM_CBANK
	.align		4
        /*0084*/ 	.byte	0x04, 0x0a
        /*0086*/ 	.short	(.L_31 - .L_30)
	.align		4
.L_30:
        /*0088*/ 	.word	index@(.nv.constant0._Z17multiplySharedMemPKiS0_Piii)
        /*008c*/ 	.short	0x0380
        /*008e*/ 	.short	0x0020


	//----- nvinfo : EIATTR_SW_WAR
	.align		4
.L_31:
        /*0090*/ 	.byte	0x04, 0x36
        /*0092*/ 	.short	(.L_33 - .L_32)
.L_32:
        /*0094*/ 	.word	0x00000008
.L_33:


//--------------------- .nv.info._Z13multiplyNaivePKiS0_Piii --------------------------
	.section	.nv.info._Z13multiplyNaivePKiS0_Piii,"",@"SHT_CUDA_INFO"
	.sectionflags	@""
	.align	4


	//----- nvinfo : EIATTR_CUDA_API_VERSION
	.align		4
        /*0000*/ 	.byte	0x04, 0x37
        /*0002*/ 	.short	(.L_35 - .L_34)
.L_34:
        /*0004*/ 	.word	0x00000082


	//----- nvinfo : EIATTR_KPARAM_INFO
	.align		4
.L_35:
        /*0008*/ 	.byte	0x04, 0x17
        /*000a*/ 	.short	(.L_37 - .L_36)
.L_36:
        /*000c*/ 	.word	0x00000000
        /*0010*/ 	.short	0x0004
        /*0012*/ 	.short	0x001c
        /*0014*/ 	.byte	0x00, 0xf0, 0x11, 0x00


	//----- nvinfo : EIATTR_KPARAM_INFO
	.align		4
.L_37:
        /*0018*/ 	.byte	0x04, 0x17
        /*001a*/ 	.short	(.L_39 - .L_38)
.L_38:
        /*001c*/ 	.word	0x00000000
        /*0020*/ 	.short	0x0003
        /*0022*/ 	.short	0x0018
        /*0024*/ 	.byte	0x00, 0xf0, 0x11, 0x00


	//----- nvinfo : EIATTR_KPARAM_INFO
	.align		4
.L_39:
        /*0028*/ 	.byte	0x04, 0x17
        /*002a*/ 	.short	(.L_41 - .L_40)
.L_40:
        /*002c*/ 	.word	0x00000000
        /*0030*/ 	.short	0x0002
        /*0032*/ 	.short	0x0010
        /*0034*/ 	.byte	0x00, 0xf5, 0x21, 0x00


	//----- nvinfo : EIATTR_KPARAM_INFO
	.align		4
.L_41:
        /*0038*/ 	.byte	0x04, 0x17
        /*003a*/ 	.short	(.L_43 - .L_42)
.L_42:
        /*003c*/ 	.word	0x00000000
        /*0040*/ 	.short	0x0001
        /*0042*/ 	.short	0x0008
        /*0044*/ 	.byte	0x00, 0xf5, 0x21, 0x00


	//----- nvinfo : EIATTR_KPARAM_INFO
	.align		4
.L_43:
        /*0048*/ 	.byte	0x04, 0x17
        /*004a*/ 	.short	(.L_45 - .L_44)
.L_44:
        /*004c*/ 	.word	0x00000000
        /*0050*/ 	.short	0x0000
        /*0052*/ 	.short	0x0000
        /*0054*/ 	.byte	0x00, 0xf5, 0x21, 0x00


	//----- nvinfo : EIATTR_SPARSE_MMA_MASK
	.align		4
.L_45:
        /*0058*/ 	.byte	0x03, 0x50
        /*005a*/ 	.short	0x0000


	//----- nvinfo : EIATTR_MAXREG_COUNT
	.align		4
        /*005c*/ 	.byte	0x03, 0x1b
        /*005e*/ 	.short	0x00ff


	//----- nvinfo : EIATTR_MERCURY_ISA_VERSION
	.align		4
        /*0060*/ 	.byte	0x03, 0x5f
        /*0062*/ 	.short	0x0101


	//----- nvinfo : EIATTR_VRC_CTA_INIT_COUNT
	.align		4
        /*0064*/ 	.byte	0x02, 0x4a
	.zero		1
	.zero		1


	//----- nvinfo : EIATTR_EXIT_INSTR_OFFSETS
	.align		4
        /*0068*/ 	.byte	0x04, 0x1c
        /*006a*/ 	.short	(.L_47 - .L_46)


	//   ....[0]....
.L_46:
        /*006c*/ 	.word	0x000000c0


	//   ....[1]....
        /*0070*/ 	.word	0x00000f90


	//----- nvinfo : EIATTR_CBANK_PARAM_SIZE
	.align		4
.L_47:
        /*0074*/ 	.byte	0x03, 0x19
        /*0076*/ 	.short	0x0020


	//----- nvinfo : EIATTR_PARAM_CBANK
	.align		4
        /*0078*/ 	.byte	0x04, 0x0a
        /*007a*/ 	.short	(.L_49 - .L_48)
	.align		4
.L_48:
        /*007c*/ 	.word	index@(.nv.constant0._Z13multiplyNaivePKiS0_Piii)
        /*0080*/ 	.short	0x0380
        /*0082*/ 	.short	0x0020


	//----- nvinfo : EIATTR_SW_WAR
	.align		4
.L_49:
        /*0084*/ 	.byte	0x04, 0x36
        /*0086*/ 	.short	(.L_51 - .L_50)
.L_50:
        /*0088*/ 	.word	0x00000008
.L_51:


//--------------------- .nv.callgraph             --------------------------
	.section	.nv.callgraph,"",@"SHT_CUDA_CALLGRAPH"
	.align	4
	.sectionentsize	8
	.align		4
        /*0000*/ 	.word	0x00000000
	.align		4
        /*0004*/ 	.word	0xffffffff
	.align		4
        /*0008*/ 	.word	0x00000000
	.align		4
        /*000c*/ 	.word	0xfffffffe
	.align		4
        /*0010*/ 	.word	0x00000000
	.align		4
        /*0014*/ 	.word	0xfffffffd
	.align		4
        /*0018*/ 	.word	0x00000000
	.align		4
        /*001c*/ 	.word	0xfffffffc


//--------------------- .text._Z17multiplySharedMemPKiS0_Piii --------------------------
	.section	.text._Z17multiplySharedMemPKiS0_Piii,"ax",@progbits
	.align	128
        .global         _Z17multiplySharedMemPKiS0_Piii
        .type           _Z17multiplySharedMemPKiS0_Piii,@function
        .size           _Z17multiplySharedMemPKiS0_Piii,(.L_x_26 - _Z17multiplySharedMemPKiS0_Piii)
        .other          _Z17multiplySharedMemPKiS0_Piii,@"STO_CUDA_ENTRY STV_DEFAULT"
_Z17multiplySharedMemPKiS0_Piii:
.text._Z17multiplySharedMemPKiS0_Piii:
[----:B------:R-:W-:Y:S01]  /*0000*/  LDC R1, c[0x0][0x37c] ;  /* 0x0000df00ff017b82 */ /* 0x000fe20000000800 */
[----:B------:R-:W0:Y:S07]  /*0010*/  S2R R0, SR_TID.X ;  /* 0x0000000000007919 */ /* 0x000e2e0000002100 */
[----:B------:R-:W1:Y:S01]  /*0020*/  S2UR UR4, SR_CTAID.X ;  /* 0x00000000000479c3 */ /* 0x000e620000002500 */
[----:B------:R-:W2:Y:S01]  /*0030*/  LDCU UR6, c[0x0][0x360] ;  /* 0x00006c00ff0677ac */ /* 0x000ea20008000800 */
[----:B------:R-:W-:Y:S01]  /*0040*/  MOV R12, 0x110 ;  /* 0x00000110000c7802 */ /* 0x000fe20000000f00 */
[----:B------:R-:W3:Y:S05]  /*0050*/  S2R R2, SR_TID.Y ;  /* 0x0000000000027919 */ /* 0x000eea0000002200 */
[----:B------:R-:W3:Y:S08]  /*0060*/  S2UR UR7, SR_CTAID.Y ;  /* 0x00000000000779c3 */ /* 0x000ef00000002600 */
[----:B------:R-:W3:Y:S01]  /*0070*/  LDC R5, c[0x0][0x364] ;  /* 0x0000d900ff057b82 */ /* 0x000ee20000000800 */
[----:B--2---:R-:W-:-:S04]  /*0080*/  UIADD3 UR5, UPT, UPT, UR6, 0x31, URZ ;  /* 0x0000003106057890 */ /* 0x004fc8000fffe0ff */
[----:B------:R-:W-:Y:S02]  /*0090*/  ULOP3.LUT UR5, UR5, 0xffff, URZ, 0xc0, !UPT ;  /* 0x0000ffff05057892 */ /* 0x000fe4000f8ec0ff */
[----:B-1----:R-:W-:Y:S02]  /*00a0*/  UIMAD UR4, UR4, UR6, URZ ;  /* 0x00000006040472a4 */ /* 0x002fe4000f8e02ff */
[----:B------:R-:W-:Y:S02]  /*00b0*/  ULOP3.LUT UR6, UR6, 0xffff, URZ, 0xc0, !UPT ;  /* 0x0000ffff06067892 */ /* 0x000fe4000f8ec0ff */
[----:B------:R-:W-:Y:S02]  /*00c0*/  IMAD.U32 R10, RZ, RZ, UR5 ;  /* 0x00000005ff0a7e24 */ /* 0x000fe4000f8e00ff */
[----:B0-----:R-:W-:Y:S02]  /*00d0*/  VIADD R3, R0, UR4 ;  /* 0x0000000400037c36 */ /* 0x001fe40008000000 */
[----:B------:R-:W-:-:S02]  /*00e0*/  IMAD.U32 R11, RZ, RZ, UR6 ;  /* 0x00000006ff0b7e24 */ /* 0x000fc4000f8e00ff */
[----:B---3--:R-:W-:-:S07]  /*00f0*/  IMAD R4, R5, UR7, R2 ;  /* 0x0000000705047c24 */ /* 0x008fce000f8e0202 */
[----:B------:R-:W-:Y:S05]  /*0100*/  CALL.REL.NOINC `($__internal_0_$__cuda_sm20_div_u16) ;  /* 0x0000002400d47944 */ /* 0x000fea0003c00000 */
[----:B------:R-:W-:Y:S01]  /*0110*/  LOP3.LUT R7, R11, 0xffff, RZ, 0xc0, !PT ;  /* 0x0000ffff0b077812 */ /* 0x000fe200078ec0ff */
[----:B------:R-:W0:Y:S01]  /*0120*/  LDCU.64 UR8, c[0x0][0x358] ;  /* 0x00006b00ff0877ac */ /* 0x000e220008000a00 */
[----:B------:R-:W-:Y:S03]  /*0130*/  BSSY.RECONVERGENT B0, `(.L_x_0) ;  /* 0x00000b3000007945 */ /* 0x000fe60003800200 */
[----:B------:R-:W-:-:S05]  /*0140*/  IMAD R11, R7, R0, RZ ;  /* 0x00000000070b7224 */ /* 0x000fca00078e02ff */
[----:B------:R-:W-:-:S04]  /*0150*/  VIADDMNMX.U32 R10, R11, R7, 0x32, PT ;  /* 0x000000320b0a7446 */ /* 0x000fc80003800007 */
[----:B------:R-:W-:-:S13]  /*0160*/  ISETP.GE.U32.AND P0, PT, R11, R10, PT ;  /* 0x0000000a0b00720c */ /* 0x000fda0003f06070 */
[----:B0-----:R-:W-:Y:S05]  /*0170*/  @P0 BRA `(.L_x_1) ;  /* 0x0000000800b80947 */ /* 0x001fea0003800000 */
[--C-:B------:R-:W-:Y:S01]  /*0180*/  IMAD.IADD R6, R10, 0x1, -R11.reuse ;  /* 0x000000010a067824 */ /* 0x100fe200078e0a0b */
[----:B------:R-:W-:Y:S01]  /*0190*/  BSSY.RECONVERGENT B1, `(.L_x_2) ;  /* 0x000001b000017945 */ /* 0x000fe20003800200 */
[----:B------:R-:W-:Y:S02]  /*01a0*/  IMAD.IADD R7, R11, 0x1, -R10 ;  /* 0x000000010b077824 */ /* 0x000fe400078e0a0a */
[----:B------:R-:W-:Y:S01]  /*01b0*/  IMAD.MOV.U32 R9, RZ, RZ, R11 ;  /* 0x000000ffff097224 */ /* 0x000fe200078e000b */
[----:B------:R-:W-:Y:S02]  /*01c0*/  LOP3.LUT P0, R14, R6, 0x3, RZ, 0xc0, !PT ;  /* 0x00000003060e7812 */ /* 0x000fe4000780c0ff */
[----:B------:R-:W-:-:S11]  /*01d0*/  ISETP.GT.U32.AND P1, PT, R7, -0x4, PT ;  /* 0xfffffffc0700780c */ /* 0x000fd60003f24070 */
[----:B------:R-:W-:Y:S05]  /*01e0*/  @!P0 BRA `(.L_x_3) ;  /* 0x0000000000548947 */ /* 0x000fea0003800000 */
[----:B------:R-:W0:Y:S01]  /*01f0*/  S2UR UR6, SR_CgaCtaId ;  /* 0x00000000000679c3 */ /* 0x000e220000008800 */
[--C-:B------:R-:W-:Y:S01]  /*0200*/  IMAD R9, R4, 0x32, R11.reuse ;  /* 0x0000003204097824 */ /* 0x100fe200078e020b */
[----:B------:R-:W-:Y:S01]  /*0210*/  UMOV UR5, 0x400 ;  /* 0x0000040000057882 */ /* 0x000fe20000000000 */
[----:B------:R-:W-:-:S05]  /*0220*/  IMAD R8, R2, 0x32, R11 ;  /* 0x0000003202087824 */ /* 0x000fca00078e020b */
[----:B------:R-:W1:Y:S01]  /*0230*/  LDC.64 R6, c[0x0][0x380] ;  /* 0x0000e000ff067b82 */ /* 0x000e620000000a00 */
[----:B0-----:R-:W-:-:S06]  /*0240*/  ULEA UR5, UR6, UR5, 0x18 ;  /* 0x0000000506057291 */ /* 0x001fcc000f8ec0ff */
[----:B------:R-:W-:Y:S01]  /*0250*/  LEA R8, R8, UR5, 0x2 ;  /* 0x0000000508087c11 */ /* 0x000fe2000f8e10ff */
[----:B-1----:R-:W-:-:S04]  /*0260*/  IMAD.WIDE.U32 R6, R9, 0x4, R6 ;  /* 0x0000000409067825 */ /* 0x002fc800078e0006 */
[----:B------:R-:W-:Y:S02]  /*0270*/  IMAD.IADD R9, R11, 0x1, R14 ;  /* 0x000000010b097824 */ /* 0x000fe400078e020e */
[----:B------:R-:W-:Y:S02]  /*0280*/  IMAD.MOV.U32 R12, RZ, RZ, R6 ;  /* 0x000000ffff0c7224 */ /* 0x000fe400078e0006 */
[----:B------:R-:W-:-:S07]  /*0290*/  IMAD.MOV R11, RZ, RZ, -R14 ;  /* 0x000000ffff0b7224 */ /* 0x000fce00078e0a0e */
.L_x_4:
[----:B------:R-:W-:-:S06]  /*02a0*/  IMAD.MOV.U32 R6, RZ, RZ, R12 ;  /* 0x000000ffff067224 */ /* 0x000fcc00078e000c */
[----:B------:R0:W2:Y:S01]  /*02b0*/  LDG.E R6, desc[UR8][R6.64] ;  /* 0x0000000806067981 */ /* 0x0000a2000c1e1900 */
[----:B------:R-:W-:Y:S01]  /*02c0*/  VIADD R11, R11, 0x1 ;  /* 0x000000010b0b7836 */ /* 0x000fe20000000000 */
[----:B------:R-:W-:-:S04]  /*02d0*/  IADD3 R12, P2, PT, R12, 0x4, RZ ;  /* 0x000000040c0c7810 */ /* 0x000fc80007f5e0ff */
[----:B------:R-:W-:Y:S01]  /*02e0*/  ISETP.NE.AND P0, PT, R11, RZ, PT ;  /* 0x000000ff0b00720c */ /* 0x000fe20003f05270 */
[----:B0-----:R-:W-:Y:S01]  /*02f0*/  IMAD.X R7, RZ, RZ, R7, P2 ;  /* 0x000000ffff077224 */ /* 0x001fe200010e0607 */
[----:B--2---:R-:W-:-:S05]  /*0300*/  I2FP.F32.S32 R13, R6 ;  /* 0x00000006000d7245 */ /* 0x004fca0000201400 */
[----:B------:R0:W-:Y:S02]  /*0310*/  STS [R8], R13 ;  /* 0x0000000d08007388 */ /* 0x0001e40000000800 */
[----:B0-----:R-:W-:-:S04]  /*0320*/  VIADD R8, R8, 0x4 ;  /* 0x0000000408087836 */ /* 0x001fc80000000000 */
[----:B------:R-:W-:Y:S05]  /*0330*/  @P0 BRA `(.L_x_4) ;  /* 0xfffffffc00d80947 */ /* 0x000fea000383ffff */
.L_x_3:
[----:B------:R-:W-:Y:S05]  /*0340*/  BSYNC.RECONVERGENT B1 ;  /* 0x0000000000017941 */ /* 0x000fea0003800200 */
.L_x_2:
[----:B------:R-:W-:Y:S05]  /*0350*/  @P1 BRA `(.L_x_1) ;  /* 0x0000000800401947 */ /* 0x000fea0003800000 */
[----:B------:R-:W0:Y:S01]  /*0360*/  S2UR UR6, SR_CgaCtaId ;  /* 0x00000000000679c3 */ /* 0x000e220000008800 */
[----:B------:R-:W1:Y:S01]  /*0370*/  LDCU.64 UR10, c[0x0][0x380] ;  /* 0x00007000ff0a77ac */ /* 0x000e620008000a00 */
[C---:B------:R-:W-:Y:S01]  /*0380*/  IMAD.WIDE.U32 R6, R9.reuse, 0x4, RZ ;  /* 0x0000000409067825 */ /* 0x040fe200078e00ff */
[----:B------:R-:W-:Y:S01]  /*0390*/  BSSY.RELIABLE B1, `(.L_x_5) ;  /* 0x0000078000017945 */ /* 0x000fe20003800100 */
[----:B------:R-:W-:Y:S02]  /*03a0*/  UMOV UR5, 0x400 ;  /* 0x0000040000057882 */ /* 0x000fe40000000000 */
[----:B------:R-:W-:Y:S02]  /*03b0*/  IMAD.IADD R10, R9, 0x1, -R10 ;  /* 0x00000001090a7824 */ /* 0x000fe400078e0a0a */
[----:B------:R-:W2:Y:S01]  /*03c0*/  LDC.64 R12, c[0x0][0x380] ;  /* 0x0000e000ff0c7b82 */ /* 0x000ea20000000a00 */
[----:B------:R-:W-:Y:S02]  /*03d0*/  IMAD.WIDE.U32 R6, R4, 0xc8, R6 ;  /* 0x000000c804067825 */ /* 0x000fe400078e0006 */
[----:B------:R-:W-:-:S02]  /*03e0*/  ISETP.GE.AND P0, PT, R10, RZ, PT ;  /* 0x000000ff0a00720c */ /* 0x000fc40003f06270 */
[--C-:B------:R-:W-:Y:S02]  /*03f0*/  IMAD R11, R4, 0x32, R9.reuse ;  /* 0x00000032040b7824 */ /* 0x100fe400078e0209 */
[----:B------:R-:W-:Y:S01]  /*0400*/  IMAD R9, R2, 0x32, R9 ;  /* 0x0000003202097824 */ /* 0x000fe200078e0209 */
[----:B-1----:R-:W-:-:S04]  /*0410*/  IADD3 R8, P1, PT, R6, UR10, RZ ;  /* 0x0000000a06087c10 */ /* 0x002fc8000ff3e0ff */
[----:B------:R-:W-:Y:S01]  /*0420*/  IADD3 R8, P2, PT, R8, 0xc, RZ ;  /* 0x0000000c08087810 */ /* 0x000fe20007f5e0ff */
[----:B0-----:R-:W-:Y:S01]  /*0430*/  ULEA UR5, UR6, UR5, 0x18 ;  /* 0x0000000506057291 */ /* 0x001fe2000f8ec0ff */
[----:B--2---:R-:W-:-:S05]  /*0440*/  IMAD.WIDE.U32 R12, R11, 0x4, R12 ;  /* 0x000000040b0c7825 */ /* 0x004fca00078e000c */
[----:B------:R-:W-:Y:S02]  /*0450*/  LEA R11, R9, UR5, 0x2 ;  /* 0x00000005090b7c11 */ /* 0x000fe4000f8e10ff */
[----:B------:R-:W-:Y:S01]  /*0460*/  IADD3.X R9, PT, PT, RZ, UR11, R7, P2, P1 ;  /* 0x0000000bff097c10 */ /* 0x000fe200097e2407 */
[----:B------:R-:W-:Y:S02]  /*0470*/  IMAD.MOV.U32 R6, RZ, RZ, R12 ;  /* 0x000000ffff067224 */ /* 0x000fe400078e000c */
[----:B------:R-:W-:Y:S02]  /*0480*/  IMAD.MOV.U32 R7, RZ, RZ, R13 ;  /* 0x000000ffff077224 */ /* 0x000fe400078e000d */
[----:B------:R-:W-:Y:S01]  /*0490*/  VIADD R11, R11, 0x8 ;  /* 0x000000080b0b7836 */ /* 0x000fe20000000000 */
[----:B------:R-:W-:Y:S06]  /*04a0*/  @P0 BRA `(.L_x_6) ;  /* 0x0000000400980947 */ /* 0x000fec0003800000 */
[----:B------:R-:W-:Y:S01]  /*04b0*/  IMAD.MOV R12, RZ, RZ, -R10 ;  /* 0x000000ffff0c7224 */ /* 0x000fe200078e0a0a */
[----:B------:R-:W-:Y:S01]  /*04c0*/  BSSY.RECONVERGENT B2, `(.L_x_7) ;  /* 0x000003d000027945 */ /* 0x000fe20003800200 */
[----:B------:R-:W-:-:S03]  /*04d0*/  PLOP3.LUT P0, PT, PT, PT, PT, 0x80, 0x8 ;  /* 0x000000000008781c */ /* 0x000fc60003f0f070 */
[----:B------:R-:W-:-:S13]  /*04e0*/  ISETP.GT.AND P1, PT, R12, 0xc, PT ;  /* 0x0000000c0c00780c */ /* 0x000fda0003f24270 */
[----:B------:R-:W-:Y:S05]  /*04f0*/  @!P1 BRA `(.L_x_8) ;  /* 0x0000000000e49947 */ /* 0x000fea0003800000 */
[----:B------:R-:W-:-:S13]  /*0500*/  PLOP3.LUT P0, PT, PT, PT, PT, 0x8, 0x80 ;  /* 0x000000000080781c */ /* 0x000fda0003f0e170 */
.L_x_9:
[----:B------:R-:W2:Y:S04]  /*0510*/  LDG.E R20, desc[UR8][R6.64] ;  /* 0x0000000806147981 */ /* 0x000ea8000c1e1900 */
[----:B------:R-:W3:Y:S04]  /*0520*/  LDG.E R25, desc[UR8][R8.64+-0x8] ;  /* 0xfffff80808197981 */ /* 0x000ee8000c1e1900 */
[----:B------:R-:W4:Y:S04]  /*0530*/  LDG.E R18, desc[UR8][R6.64+0x10] ;  /* 0x0000100806127981 */ /* 0x000f28000c1e1900 */
[----:B------:R-:W5:Y:S04]  /*0540*/  LDG.E R17, desc[UR8][R8.64+0x8] ;  /* 0x0000080808117981 */ /* 0x000f68000c1e1900 */
        /* <DEDUP_REMOVED lines=10> */
[----:B------:R0:W5:Y:S01]  /*05f0*/  LDG.E R21, desc[UR8][R8.64+0x30] ;  /* 0x0000300808157981 */ /* 0x000162000c1e1900 */
[----:B--2---:R-:W-:-:S03]  /*0600*/  I2FP.F32.S32 R26, R20 ;  /* 0x00000014001a7245 */ /* 0x004fc60000201400 */
[----:B------:R1:W2:Y:S01]  /*0610*/  LDG.E R20, desc[UR8][R6.64+0x30] ;  /* 0x0000300806147981 */ /* 0x0002a2000c1e1900 */
[----:B------:R-:W-:Y:S01]  /*0620*/  VIADD R10, R10, 0x10 ;  /* 0x000000100a0a7836 */ /* 0x000fe20000000000 */
[----:B---3--:R-:W-:Y:S02]  /*0630*/  I2FP.F32.S32 R28, R25 ;  /* 0x00000019001c7245 */ /* 0x008fe40000201400 */
[----:B------:R5:W-:Y:S02]  /*0640*/  STS [R11+-0x8], R26 ;  /* 0xfffff81a0b007388 */ /* 0x000be40000000800 */
[----:B------:R-:W-:Y:S02]  /*0650*/  ISETP.GE.AND P1, PT, R10, -0xc, PT ;  /* 0xfffffff40a00780c */ /* 0x000fe40003f26270 */
[----:B----4-:R-:W-:Y:S01]  /*0660*/  I2FP.F32.S32 R18, R18 ;  /* 0x0000001200127245 */ /* 0x010fe20000201400 */
[----:B------:R3:W-:Y:S01]  /*0670*/  STS [R11+-0x4], R28 ;  /* 0xfffffc1c0b007388 */ /* 0x0007e20000000800 */
[----:B-----5:R-:W-:-:S03]  /*0680*/  I2FP.F32.S32 R26, R17 ;  /* 0x00000011001a7245 */ /* 0x020fc60000201400 */
[----:B------:R4:W-:Y:S01]  /*0690*/  STS [R11+0x8], R18 ;  /* 0x000008120b007388 */ /* 0x0009e20000000800 */
[----:B------:R-:W-:Y:S02]  /*06a0*/  I2FP.F32.S32 R27, R27 ;  /* 0x0000001b001b7245 */ /* 0x000fe40000201400 */
[----:B------:R-:W-:Y:S01]  /*06b0*/  I2FP.F32.S32 R19, R19 ;  /* 0x0000001300137245 */ /* 0x000fe20000201400 */
[----:B------:R5:W-:Y:S01]  /*06c0*/  STS [R11+0xc], R26 ;  /* 0x00000c1a0b007388 */ /* 0x000be20000000800 */
[----:B0-----:R-:W-:Y:S02]  /*06d0*/  IADD3 R8, P3, PT, R8, 0x40, RZ ;  /* 0x0000004008087810 */ /* 0x001fe40007f7e0ff */
[----:B------:R-:W-:Y:S02]  /*06e0*/  I2FP.F32.S32 R16, R16 ;  /* 0x0000001000107245 */ /* 0x000fe40000201400 */
[----:B-1----:R-:W-:Y:S02]  /*06f0*/  IADD3 R6, P2, PT, R6, 0x40, RZ ;  /* 0x0000004006067810 */ /* 0x002fe40007f5e0ff */
[----:B------:R-:W-:-:S02]  /*0700*/  I2FP.F32.S32 R12, R12 ;  /* 0x0000000c000c7245 */ /* 0x000fc40000201400 */
[----:B------:R-:W-:Y:S02]  /*0710*/  I2FP.F32.S32 R14, R14 ;  /* 0x0000000e000e7245 */ /* 0x000fe40000201400 */
[----:B---3--:R-:W-:Y:S02]  /*0720*/  I2FP.F32.S32 R28, R15 ;  /* 0x0000000f001c7245 */ /* 0x008fe40000201400 */
[----:B------:R-:W-:Y:S02]  /*0730*/  I2FP.F32.S32 R13, R13 ;  /* 0x0000000d000d7245 */ /* 0x000fe40000201400 */
[----:B------:R-:W-:Y:S02]  /*0740*/  I2FP.F32.S32 R24, R24 ;  /* 0x0000001800187245 */ /* 0x000fe40000201400 */
[----:B----4-:R-:W-:Y:S02]  /*0750*/  I2FP.F32.S32 R18, R23 ;  /* 0x0000001700127245 */ /* 0x010fe40000201400 */
[----:B------:R-:W-:-:S02]  /*0760*/  I2FP.F32.S32 R22, R22 ;  /* 0x0000001600167245 */ /* 0x000fc40000201400 */
[----:B-----5:R-:W-:Y:S01]  /*0770*/  I2FP.F32.S32 R26, R21 ;  /* 0x00000015001a7245 */ /* 0x020fe20000201400 */
[----:B------:R-:W-:Y:S01]  /*0780*/  STS [R11], R27 ;  /* 0x0000001b0b007388 */ /* 0x000fe20000000800 */
[----:B------:R-:W-:Y:S02]  /*0790*/  IMAD.X R9, RZ, RZ, R9, P3 ;  /* 0x000000ffff097224 */ /* 0x000fe400018e0609 */
[----:B------:R-:W-:Y:S01]  /*07a0*/  IMAD.X R7, RZ, RZ, R7, P2 ;  /* 0x000000ffff077224 */ /* 0x000fe200010e0607 */
[----:B------:R-:W-:Y:S04]  /*07b0*/  STS [R11+0x4], R19 ;  /* 0x000004130b007388 */ /* 0x000fe80000000800 */
        /* <DEDUP_REMOVED lines=8> */
[----:B------:R-:W-:Y:S01]  /*0840*/  STS [R11+0x34], R26 ;  /* 0x0000341a0b007388 */ /* 0x000fe20000000800 */
[----:B--2---:R-:W-:-:S05]  /*0850*/  I2FP.F32.S32 R20, R20 ;  /* 0x0000001400147245 */ /* 0x004fca0000201400 */
[----:B------:R0:W-:Y:S02]  /*0860*/  STS [R11+0x28], R20 ;  /* 0x000028140b007388 */ /* 0x0001e40000000800 */
[----:B0-----:R-:W-:Y:S01]  /*0870*/  VIADD R11, R11, 0x40 ;  /* 0x000000400b0b7836 */ /* 0x001fe20000000000 */
[----:B------:R-:W-:Y:S06]  /*0880*/  @!P1 BRA `(.L_x_9) ;  /* 0xfffffffc00209947 */ /* 0x000fec000383ffff */
.L_x_8:
[----:B------:R-:W-:Y:S05]  /*0890*/  BSYNC.RECONVERGENT B2 ;  /* 0x0000000000027941 */ /* 0x000fea0003800200 */
.L_x_7:
[----:B------:R-:W-:Y:S01]  /*08a0*/  IMAD.MOV R12, RZ, RZ, -R10 ;  /* 0x000000ffff0c7224 */ /* 0x000fe200078e0a0a */
[----:B------:R-:W-:Y:S04]  /*08b0*/  BSSY.RECONVERGENT B2, `(.L_x_10) ;  /* 0x0000022000027945 */ /* 0x000fe80003800200 */
[----:B------:R-:W-:-:S13]  /*08c0*/  ISETP.GT.AND P1, PT, R12, 0x4, PT ;  /* 0x000000040c00780c */ /* 0x000fda0003f24270 */
[----:B------:R-:W-:Y:S05]  /*08d0*/  @!P1 BRA `(.L_x_11) ;  /* 0x00000000007c9947 */ /* 0x000fea0003800000 */
[----:B------:R-:W2:Y:S04]  /*08e0*/  LDG.E R14, desc[UR8][R6.64+0x10] ;  /* 0x00001008060e7981 */ /* 0x000ea8000c1e1900 */
[----:B------:R0:W3:Y:S04]  /*08f0*/  LDG.E R12, desc[UR8][R6.64] ;  /* 0x00000008060c7981 */ /* 0x0000e8000c1e1900 */
[----:B------:R-:W4:Y:S04]  /*0900*/  LDG.E R13, desc[UR8][R8.64+-0x8] ;  /* 0xfffff808080d7981 */ /* 0x000f28000c1e1900 */
[----:B------:R-:W5:Y:S04]  /*0910*/  LDG.E R15, desc[UR8][R8.64+-0x4] ;  /* 0xfffffc08080f7981 */ /* 0x000f68000c1e1900 */
[----:B------:R-:W5:Y:S04]  /*0920*/  LDG.E R17, desc[UR8][R8.64] ;  /* 0x0000000808117981 */ /* 0x000f68000c1e1900 */
[----:B------:R-:W5:Y:S04]  /*0930*/  LDG.E R19, desc[UR8][R8.64+0x8] ;  /* 0x0000080808137981 */ /* 0x000f68000c1e1900 */
[----:B------:R-:W5:Y:S04]  /*0940*/  LDG.E R21, desc[UR8][R8.64+0xc] ;  /* 0x00000c0808157981 */ /* 0x000f68000c1e1900 */
[----:B------:R1:W5:Y:S01]  /*0950*/  LDG.E R23, desc[UR8][R8.64+0x10] ;  /* 0x0000100808177981 */ /* 0x000362000c1e1900 */
[----:B0-----:R-:W-:Y:S01]  /*0960*/  IADD3 R6, P1, PT, R6, 0x20, RZ ;  /* 0x0000002006067810 */ /* 0x001fe20007f3e0ff */
[----:B------:R-:W-:Y:S01]  /*0970*/  VIADD R10, R10, 0x8 ;  /* 0x000000080a0a7836 */ /* 0x000fe20000000000 */
[----:B------:R-:W-:-:S02]  /*0980*/  PLOP3.LUT P0, PT, PT, PT, PT, 0x8, 0x80 ;  /* 0x000000000080781c */ /* 0x000fc40003f0e170 */
[----:B-1----:R-:W-:Y:S01]  /*0990*/  IADD3 R8, P2, PT, R8, 0x20, RZ ;  /* 0x0000002008087810 */ /* 0x002fe20007f5e0ff */
[----:B------:R-:W-:-:S04]  /*09a0*/  IMAD.X R7, RZ, RZ, R7, P1 ;  /* 0x000000ffff077224 */ /* 0x000fc800008e0607 */
[----:B------:R-:W-:Y:S01]  /*09b0*/  IMAD.X R9, RZ, RZ, R9, P2 ;  /* 0x000000ffff097224 */ /* 0x000fe200010e0609 */
[----:B--2---:R-:W-:Y:S02]  /*09c0*/  I2FP.F32.S32 R20, R14 ;  /* 0x0000000e00147245 */ /* 0x004fe40000201400 */
[----:B---3--:R-:W-:Y:S02]  /*09d0*/  I2FP.F32.S32 R12, R12 ;  /* 0x0000000c000c7245 */ /* 0x008fe40000201400 */
[----:B----4-:R-:W-:Y:S02]  /*09e0*/  I2FP.F32.S32 R14, R13 ;  /* 0x0000000d000e7245 */ /* 0x010fe40000201400 */
[----:B-----5:R-:W-:Y:S02]  /*09f0*/  I2FP.F32.S32 R16, R15 ;  /* 0x0000000f00107245 */ /* 0x020fe40000201400 */
[----:B------:R-:W-:Y:S02]  /*0a00*/  I2FP.F32.S32 R18, R17 ;  /* 0x0000001100127245 */ /* 0x000fe40000201400 */
[----:B------:R-:W-:-:S02]  /*0a10*/  I2FP.F32.S32 R22, R19 ;  /* 0x0000001300167245 */ /* 0x000fc40000201400 */
[----:B------:R-:W-:Y:S02]  /*0a20*/  I2FP.F32.S32 R24, R21 ;  /* 0x0000001500187245 */ /* 0x000fe40000201400 */
[----:B------:R-:W-:Y:S01]  /*0a30*/  I2FP.F32.S32 R26, R23 ;  /* 0x00000017001a7245 */ /* 0x000fe20000201400 */
[----:B------:R-:W-:Y:S04]  /*0a40*/  STS [R11+-0x8], R12 ;  /* 0xfffff80c0b007388 */ /* 0x000fe80000000800 */
[----:B------:R-:W-:Y:S04]  /*0a50*/  STS [R11+0x8], R20 ;  /* 0x000008140b007388 */ /* 0x000fe80000000800 */
[----:B------:R-:W-:Y:S04]  /*0a60*/  STS [R11+-0x4], R14 ;  /* 0xfffffc0e0b007388 */ /* 0x000fe80000000800 */
[----:B------:R-:W-:Y:S04]  /*0a70*/  STS [R11], R16 ;  /* 0x000000100b007388 */ /* 0x000fe80000000800 */
[----:B------:R-:W-:Y:S04]  /*0a80*/  STS [R11+0x4], R18 ;  /* 0x000004120b007388 */ /* 0x000fe80000000800 */
[----:B------:R-:W-:Y:S04]  /*0a90*/  STS [R11+0xc], R22 ;  /* 0x00000c160b007388 */ /* 0x000fe80000000800 */
[----:B------:R-:W-:Y:S04]  /*0aa0*/  STS [R11+0x10], R24 ;  /* 0x000010180b007388 */ /* 0x000fe80000000800 */
[----:B------:R0:W-:Y:S02]  /*0ab0*/  STS [R11+0x14], R26 ;  /* 0x0000141a0b007388 */ /* 0x0001e40000000800 */
[----:B0-----:R-:W-:-:S07]  /*0ac0*/  VIADD R11, R11, 0x20 ;  /* 0x000000200b0b7836 */ /* 0x001fce0000000000 */
.L_x_11:
[----:B------:R-:W-:Y:S05]  /*0ad0*/  BSYNC.RECONVERGENT B2 ;  /* 0x0000000000027941 */ /* 0x000fea0003800200 */
.L_x_10:
[----:B------:R-:W-:-:S13]  /*0ae0*/  ISETP.NE.OR P0, PT, R10, RZ, P0 ;  /* 0x000000ff0a00720c */ /* 0x000fda0000705670 */
[----:B------:R-:W-:Y:S05]  /*0af0*/  @!P0 BREAK.RELIABLE B1 ;  /* 0x0000000000018942 */ /* 0x000fea0003800100 */
[----:B------:R-:W-:Y:S05]  /*0b00*/  @!P0 BRA `(.L_x_1) ;  /* 0x0000000000548947 */ /* 0x000fea0003800000 */
.L_x_6:
[----:B------:R-:W-:Y:S05]  /*0b10*/  BSYNC.RELIABLE B1 ;  /* 0x0000000000017941 */ /* 0x000fea0003800100 */
.L_x_5:
[----:B------:R0:W2:Y:S04]  /*0b20*/  LDG.E R12, desc[UR8][R6.64] ;  /* 0x00000008060c7981 */ /* 0x0000a8000c1e1900 */
[----:B------:R-:W3:Y:S04]  /*0b30*/  LDG.E R13, desc[UR8][R8.64+-0x8] ;  /* 0xfffff808080d7981 */ /* 0x000ee8000c1e1900 */
[----:B------:R-:W4:Y:S04]  /*0b40*/  LDG.E R15, desc[UR8][R8.64+-0x4] ;  /* 0xfffffc08080f7981 */ /* 0x000f28000c1e1900 */
[----:B------:R1:W5:Y:S01]  /*0b50*/  LDG.E R17, desc[UR8][R8.64] ;  /* 0x0000000808117981 */ /* 0x000362000c1e1900 */
[----:B------:R-:W-:Y:S01]  /*0b60*/  VIADD R10, R10, 0x4 ;  /* 0x000000040a0a7836 */ /* 0x000fe20000000000 */
[----:B0-----:R-:W-:-:S04]  /*0b70*/  IADD3 R6, P1, PT, R6, 0x10, RZ ;  /* 0x0000001006067810 */ /* 0x001fc80007f3e0ff */
[----:B------:R-:W-:Y:S01]  /*0b80*/  ISETP.NE.AND P0, PT, R10, RZ, PT ;  /* 0x000000ff0a00720c */ /* 0x000fe20003f05270 */
[----:B------:R-:W-:Y:S01]  /*0b90*/  IMAD.X R7, RZ, RZ, R7, P1 ;  /* 0x000000ffff077224 */ /* 0x000fe200008e0607 */
[----:B-1----:R-:W-:-:S05]  /*0ba0*/  IADD3 R8, P2, PT, R8, 0x10, RZ ;  /* 0x0000001008087810 */ /* 0x002fca0007f5e0ff */
[----:B------:R-:W-:Y:S01]  /*0bb0*/  IMAD.X R9, RZ, RZ, R9, P2 ;  /* 0x000000ffff097224 */ /* 0x000fe200010e0609 */
[----:B--2---:R-:W-:Y:S02]  /*0bc0*/  I2FP.F32.S32 R12, R12 ;  /* 0x0000000c000c7245 */ /* 0x004fe40000201400 */
[----:B---3--:R-:W-:-:S03]  /*0bd0*/  I2FP.F32.S32 R14, R13 ;  /* 0x0000000d000e7245 */ /* 0x008fc60000201400 */
[----:B------:R-:W-:Y:S01]  /*0be0*/  STS [R11+-0x8], R12 ;  /* 0xfffff80c0b007388 */ /* 0x000fe20000000800 */
[----:B----4-:R-:W-:-:S03]  /*0bf0*/  I2FP.F32.S32 R16, R15 ;  /* 0x0000000f00107245 */ /* 0x010fc60000201400 */
[----:B------:R-:W-:Y:S01]  /*0c00*/  STS [R11+-0x4], R14 ;  /* 0xfffffc0e0b007388 */ /* 0x000fe20000000800 */
[----:B-----5:R-:W-:-:S03]  /*0c10*/  I2FP.F32.S32 R18, R17 ;  /* 0x0000001100127245 */ /* 0x020fc60000201400 */
[----:B------:R-:W-:Y:S04]  /*0c20*/  STS [R11], R16 ;  /* 0x000000100b007388 */ /* 0x000fe80000000800 */
[----:B------:R0:W-:Y:S02]  /*0c30*/  STS [R11+0x4], R18 ;  /* 0x000004120b007388 */ /* 0x0001e40000000800 */
[----:B0-----:R-:W-:Y:S01]  /*0c40*/  VIADD R11, R11, 0x10 ;  /* 0x000000100b0b7836 */ /* 0x001fe20000000000 */
[----:B------:R-:W-:Y:S06]  /*0c50*/  @P0 BRA `(.L_x_5) ;  /* 0xfffffffc00b00947 */ /* 0x000fec000383ffff */
.L_x_1:
[----:B------:R-:W-:Y:S05]  /*0c60*/  BSYNC.RECONVERGENT B0 ;  /* 0x0000000000007941 */ /* 0x000fea0003800200 */
.L_x_0:
[----:B------:R-:W-:Y:S05]  /*0c70*/  WARPSYNC.ALL ;  /* 0x0000000000007948 */ /* 0x000fea0003800000 */
[C---:B------:R-:W-:Y:S01]  /*0c80*/  VIADD R6, R5.reuse, 0x31 ;  /* 0x0000003105067836 */ /* 0x040fe20000000000 */
[----:B------:R-:W-:Y:S02]  /*0c90*/  LOP3.LUT R11, R5, 0xffff, RZ, 0xc0, !PT ;  /* 0x0000ffff050b7812 */ /* 0x000fe400078ec0ff */
[----:B------:R-:W-:Y:S02]  /*0ca0*/  MOV R12, 0xcd0 ;  /* 0x00000cd0000c7802 */ /* 0x000fe40000000f00 */
[----:B------:R-:W-:-:S07]  /*0cb0*/  LOP3.LUT R10, R6, 0xffff, RZ, 0xc0, !PT ;  /* 0x0000ffff060a7812 */ /* 0x000fce00078ec0ff */
[----:B------:R-:W-:Y:S05]  /*0cc0*/  CALL.REL.NOINC `($__internal_0_$__cuda_sm20_div_u16) ;  /* 0x0000001800e47944 */ /* 0x000fea0003c00000 */
[----:B------:R-:W-:Y:S01]  /*0cd0*/  LOP3.LUT R11, R11, 0xffff, RZ, 0xc0, !PT ;  /* 0x0000ffff0b0b7812 */ /* 0x000fe200078ec0ff */
[----:B------:R-:W-:Y:S04]  /*0ce0*/  BSSY.RECONVERGENT B0, `(.L_x_12) ;  /* 0x00000c5000007945 */ /* 0x000fe80003800200 */
[----:B------:R-:W-:-:S05]  /*0cf0*/  IMAD R27, R11, R2, RZ ;  /* 0x000000020b1b7224 */ /* 0x000fca00078e02ff */
[----:B------:R-:W-:-:S04]  /*0d00*/  VIADDMNMX.U32 R14, R27, R11, 0x32, PT ;  /* 0x000000321b0e7446 */ /* 0x000fc8000380000b */
[----:B------:R-:W-:-:S13]  /*0d10*/  ISETP.GE.U32.AND P0, PT, R27, R14, PT ;  /* 0x0000000e1b00720c */ /* 0x000fda0003f06070 */
[----:B------:R-:W-:Y:S05]  /*0d20*/  @P0 BRA `(.L_x_13) ;  /* 0x0000000c00000947 */ /* 0x000fea0003800000 */
[----:B------:R-:W-:Y:S01]  /*0d30*/  IMAD.IADD R5, R14, 0x1, -R27 ;  /* 0x000000010e057824 */ /* 0x000fe200078e0a1b */
[----:B------:R-:W-:Y:S01]  /*0d40*/  BSSY.RECONVERGENT B1, `(.L_x_14) ;  /* 0x000001b000017945 */ /* 0x000fe20003800200 */
[----:B------:R-:W-:-:S03]  /*0d50*/  IMAD.IADD R6, R27, 0x1, -R14 ;  /* 0x000000011b067824 */ /* 0x000fc600078e0a0e */
[----:B------:R-:W-:Y:S02]  /*0d60*/  LOP3.LUT P0, R8, R5, 0x3, RZ, 0xc0, !PT ;  /* 0x0000000305087812 */ /* 0x000fe4000780c0ff */
[----:B------:R-:W-:-:S11]  /*0d70*/  ISETP.GT.U32.AND P1, PT, R6, -0x4, PT ;  /* 0xfffffffc0600780c */ /* 0x000fd60003f24070 */
[----:B------:R-:W-:Y:S05]  /*0d80*/  @!P0 BRA `(.L_x_15) ;  /* 0x0000000000588947 */ /* 0x000fea0003800000 */
[----:B------:R-:W0:Y:S01]  /*0d90*/  LDC R12, c[0x0][0x39c] ;  /* 0x0000e700ff0c7b82 */ /* 0x000e220000000800 */
[----:B------:R-:W-:Y:S01]  /*0da0*/  UMOV UR5, 0x400 ;  /* 0x0000040000057882 */ /* 0x000fe20000000000 */
[C---:B------:R-:W-:Y:S01]  /*0db0*/  IMAD R10, R27.reuse, 0x20, R0 ;  /* 0x000000201b0a7824 */ /* 0x040fe200078e0200 */
[----:B------:R-:W-:Y:S01]  /*0dc0*/  UIADD3 UR5, UPT, UPT, UR5, 0x1900, URZ ;  /* 0x0000190005057890 */ /* 0x000fe2000fffe0ff */
[----:B------:R-:W-:-:S04]  /*0dd0*/  IMAD.IADD R27, R27, 0x1, R8 ;  /* 0x000000011b1b7824 */ /* 0x000fc800078e0208 */
[----:B------:R-:W1:Y:S08]  /*0de0*/  S2UR UR6, SR_CgaCtaId ;  /* 0x00000000000679c3 */ /* 0x000e700000008800 */
[----:B------:R-:W2:Y:S01]  /*0df0*/  LDC.64 R6, c[0x0][0x388] ;  /* 0x0000e200ff067b82 */ /* 0x000ea20000000a00 */
[----:B0-----:R-:W-:-:S04]  /*0e00*/  IMAD R5, R2, R12, RZ ;  /* 0x0000000c02057224 */ /* 0x001fc800078e02ff */
[----:B------:R-:W-:Y:S02]  /*0e10*/  IMAD R5, R11, R5, R0 ;  /* 0x000000050b057224 */ /* 0x000fe400078e0200 */
[----:B------:R-:W-:Y:S01]  /*0e20*/  IMAD.MOV R11, RZ, RZ, -R8 ;  /* 0x000000ffff0b7224 */ /* 0x000fe200078e0a08 */
[----:B-1----:R-:W-:Y:S01]  /*0e30*/  ULEA UR5, UR6, UR5, 0x18 ;  /* 0x0000000506057291 */ /* 0x002fe2000f8ec0ff */
[----:B------:R-:W-:-:S05]  /*0e40*/  VIADD R5, R5, UR4 ;  /* 0x0000000405057c36 */ /* 0x000fca0008000000 */
[----:B------:R-:W-:-:S07]  /*0e50*/  LEA R10, R10, UR5, 0x2 ;  /* 0x000000050a0a7c11 */ /* 0x000fce000f8e10ff */
.L_x_16:
[----:B--2---:R-:W-:-:S06]  /*0e60*/  IMAD.WIDE R8, R5, 0x4, R6 ;  /* 0x0000000405087825 */ /* 0x004fcc00078e0206 */
[----:B------:R-:W2:Y:S01]  /*0e70*/  LDG.E R8, desc[UR8][R8.64] ;  /* 0x0000000808087981 */ /* 0x000ea2000c1e1900 */
[----:B------:R-:W-:Y:S02]  /*0e80*/  VIADD R11, R11, 0x1 ;  /* 0x000000010b0b7836 */ /* 0x000fe40000000000 */
[----:B------:R-:W-:-:S03]  /*0e90*/  IMAD.IADD R5, R5, 0x1, R12 ;  /* 0x0000000105057824 */ /* 0x000fc600078e020c */
[----:B------:R-:W-:Y:S02]  /*0ea0*/  ISETP.NE.AND P0, PT, R11, RZ, PT ;  /* 0x000000ff0b00720c */ /* 0x000fe40003f05270 */
[----:B--2---:R-:W-:-:S05]  /*0eb0*/  I2FP.F32.S32 R13, R8 ;  /* 0x00000008000d7245 */ /* 0x004fca0000201400 */
[----:B------:R0:W-:Y:S02]  /*0ec0*/  STS [R10], R13 ;  /* 0x0000000d0a007388 */ /* 0x0001e40000000800 */
[----:B0-----:R-:W-:-:S04]  /*0ed0*/  VIADD R10, R10, 0x80 ;  /* 0x000000800a0a7836 */ /* 0x001fc80000000000 */
[----:B------:R-:W-:Y:S05]  /*0ee0*/  @P0 BRA `(.L_x_16) ;  /* 0xfffffffc00dc0947 */ /* 0x000fea000383ffff */
.L_x_15:
[----:B------:R-:W-:Y:S05]  /*0ef0*/  BSYNC.RECONVERGENT B1 ;  /* 0x0000000000017941 */ /* 0x000fea0003800200 */
.L_x_14:
[----:B------:R-:W-:Y:S05]  /*0f00*/  @P1 BRA `(.L_x_13) ;  /* 0x0000000800881947 */ /* 0x000fea0003800000 */
[----:B------:R-:W0:Y:S01]  /*0f10*/  S2UR UR6, SR_CgaCtaId ;  /* 0x00000000000679c3 */ /* 0x000e220000008800 */
[C---:B------:R-:W-:Y:S01]  /*0f20*/  IMAD.IADD R8, R27.reuse, 0x1, -R14 ;  /* 0x000000011b087824 */ /* 0x040fe200078e0a0e */
[----:B------:R-:W-:Y:S01]  /*0f30*/  UMOV UR5, 0x400 ;  /* 0x0000040000057882 */ /* 0x000fe20000000000 */
[----:B------:R-:W-:Y:S01]  /*0f40*/  IMAD R7, R27, 0x20, R0 ;  /* 0x000000201b077824 */ /* 0x000fe200078e0200 */
[----:B------:R-:W-:Y:S01]  /*0f50*/  UIADD3 UR5, UPT, UPT, UR5, 0x1900, URZ ;  /* 0x0000190005057890 */ /* 0x000fe2000fffe0ff */
[----:B------:R-:W-:Y:S01]  /*0f60*/  BSSY.RELIABLE B1, `(.L_x_17) ;  /* 0x0000087000017945 */ /* 0x000fe20003800100 */
[----:B------:R-:W-:Y:S02]  /*0f70*/  ISETP.GE.AND P0, PT, R8, RZ, PT ;  /* 0x000000ff0800720c */ /* 0x000fe40003f06270 */
[----:B------:R-:W1:Y:S08]  /*0f80*/  LDC R6, c[0x0][0x39c] ;  /* 0x0000e700ff067b82 */ /* 0x000e700000000800 */
[----:B------:R-:W2:Y:S01]  /*0f90*/  LDC.64 R12, c[0x0][0x388] ;  /* 0x0000e200ff0c7b82 */ /* 0x000ea20000000a00 */
[----:B0-----:R-:W-:-:S06]  /*0fa0*/  ULEA UR5, UR6, UR5, 0x18 ;  /* 0x0000000506057291 */ /* 0x001fcc000f8ec0ff */
[----:B------:R-:W-:Y:S01]  /*0fb0*/  LEA R7, R7, UR5, 0x2 ;  /* 0x0000000507077c11 */ /* 0x000fe2000f8e10ff */
[----:B-1----:R-:W-:-:S04]  /*0fc0*/  IMAD R27, R27, R6, R3 ;  /* 0x000000061b1b7224 */ /* 0x002fc800078e0203 */
        /* <DEDUP_REMOVED lines=8> */
.L_x_21:
[----:B------:R-:W0:Y:S02]  /*1050*/  LDC.64 R18, c[0x0][0x388] ;  /* 0x0000e200ff127b82 */ /* 0x000e240000000a00 */
[----:B0-----:R-:W-:-:S05]  /*1060*/  IMAD.WIDE R24, R27, 0x4, R18 ;  /* 0x000000041b187825 */ /* 0x001fca00078e0212 */
[----:B------:R0:W3:Y:S01]  /*1070*/  LDG.E R11, desc[UR8][R24.64] ;  /* 0x00000008180b7981 */ /* 0x0000e2000c1e1900 */
[C---:B------:R-:W-:Y:S02]  /*1080*/  IMAD R5, R6.reuse, 0x4, R27 ;  /* 0x0000000406057824 */ /* 0x040fe400078e021b */
[----:B------:R-:W-:-:S04]  /*1090*/  IMAD.WIDE R16, R6, 0x4, R24 ;  /* 0x0000000406107825 */ /* 0x000fc800078e0218 */
[----:B------:R-:W-:Y:S01]  /*10a0*/  IMAD.WIDE R22, R5, 0x4, R18 ;  /* 0x0000000405167825 */ /* 0x000fe200078e0212 */
[----:B------:R-:W4:Y:S03]  /*10b0*/  LDG.E R9, desc[UR8][R16.64] ;  /* 0x0000000810097981 */ /* 0x000f26000c1e1900 */
[C---:B------:R-:W-:Y:S01]  /*10c0*/  IMAD R5, R6.reuse, 0x4, R5 ;  /* 0x0000000406057824 */ /* 0x040fe200078e0205 */
[----:B------:R-:W5:Y:S01]  /*10d0*/  LDG.E R27, desc[UR8][R22.64] ;  /* 0x00000008161b7981 */ /* 0x000f62000c1e1900 */
[----:B------:R-:W-:-:S04]  /*10e0*/  IMAD.WIDE R14, R6, 0x4, R16 ;  /* 0x00000004060e7825 */ /* 0x000fc800078e0210 */
[----:B------:R-:W-:Y:S01]  /*10f0*/  IMAD.WIDE R20, R5, 0x4, R18 ;  /* 0x0000000405147825 */ /* 0x000fe200078e0212 */
[----:B------:R-:W2:Y:S03]  /*1100*/  LDG.E R10, desc[UR8][R14.64] ;  /* 0x000000080e0a7981 */ /* 0x000ea6000c1e1900 */
[C---:B------:R-:W-:Y:S02]  /*1110*/  IMAD.WIDE R28, R6.reuse, 0x4, R22 ;  /* 0x00000004061c7825 */ /* 0x040fe400078e0216 */
[----:B------:R1:W5:Y:S02]  /*1120*/  LDG.E R23, desc[UR8][R20.64] ;  /* 0x0000000814177981 */ /* 0x000364000c1e1900 */
[C---:B0-----:R-:W-:Y:S02]  /*1130*/  IMAD.WIDE R24, R6.reuse, 0x4, R14 ;  /* 0x0000000406187825 */ /* 0x041fe400078e020e */
[----:B------:R0:W4:Y:S02]  /*1140*/  LDG.E R26, desc[UR8][R28.64] ;  /* 0x000000081c1a7981 */ /* 0x000124000c1e1900 */
[----:B------:R-:W-:-:S02]  /*1150*/  IMAD R5, R6, 0x4, R5 ;  /* 0x0000000406057824 */ /* 0x000fc400078e0205 */
[----:B------:R-:W5:Y:S01]  /*1160*/  LDG.E R25, desc[UR8][R24.64] ;  /* 0x0000000818197981 */ /* 0x000f62000c1e1900 */
[----:B-1----:R-:W-:-:S04]  /*1170*/  IMAD.WIDE R20, R6, 0x4, R20 ;  /* 0x0000000406147825 */ /* 0x002fc800078e0214 */
[C---:B0-----:R-:W-:Y:S01]  /*1180*/  IMAD.WIDE R28, R6.reuse, 0x4, R28 ;  /* 0x00000004061c7825 */ /* 0x041fe200078e021c */
[----:B------:R0:W5:Y:S03]  /*1190*/  LDG.E R22, desc[UR8][R20.64] ;  /* 0x0000000814167981 */ /* 0x000166000c1e1900 */
[----:B------:R-:W-:Y:S01]  /*11a0*/  IMAD.WIDE R14, R6, 0x4, R20 ;  /* 0x00000004060e7825 */ /* 0x000fe200078e0214 */
[----:B------:R1:W5:Y:S03]  /*11b0*/  LDG.E R24, desc[UR8][R28.64] ;  /* 0x000000081c187981 */ /* 0x000366000c1e1900 */
[----:B------:R-:W-:-:S04]  /*11c0*/  IMAD.WIDE R18, R5, 0x4, R18 ;  /* 0x0000000405127825 */ /* 0x000fc800078e0212 */
[----:B0-----:R-:W-:-:S04]  /*11d0*/  IMAD.WIDE R20, R6, 0x4, R14 ;  /* 0x0000000406147825 */ /* 0x001fc800078e020e */
[C---:B------:R-:W-:Y:S02]  /*11e0*/  IMAD.WIDE R16, R6.reuse, 0x4, R28 ;  /* 0x0000000406107825 */ /* 0x040fe400078e021c */
[----:B------:R3:W5:Y:S02]  /*11f0*/  LDG.E R20, desc[UR8][R20.64] ;  /* 0x0000000814147981 */ /* 0x000764000c1e1900 */
[----:B-1----:R-:W-:Y:S02]  /*1200*/  IMAD.WIDE R28, R6, 0x4, R18 ;  /* 0x00000004061c7825 */ /* 0x002fe400078e0212 */
[----:B------:R-:W5:Y:S04]  /*1210*/  LDG.E R16, desc[UR8][R16.64] ;  /* 0x0000000810107981 */ /* 0x000f68000c1e1900 */
[----:B------:R-:W5:Y:S04]  /*1220*/  LDG.E R17, desc[UR8][R14.64] ;  /* 0x000000080e117981 */ /* 0x000f68000c1e1900 */
[----:B------:R-:W5:Y:S01]  /*1230*/  LDG.E R14, desc[UR8][R18.64] ;  /* 0x00000008120e7981 */ /* 0x000f62000c1e1900 */
[----:B---3--:R-:W-:-:S03]  /*1240*/  I2FP.F32.S32 R21, R11 ;  /* 0x0000000b00157245 */ /* 0x008fc60000201400 */
[----:B------:R0:W3:Y:S02]  /*1250*/  LDG.E R11, desc[UR8][R28.64] ;  /* 0x000000081c0b7981 */ /* 0x0000e4000c1e1900 */
[----:B0-----:R-:W-:-:S05]  /*1260*/  IMAD.WIDE R28, R6, 0x4, R28 ;  /* 0x00000004061c7825 */ /* 0x001fca00078e021c */
[----:B------:R0:W3:Y:S01]  /*1270*/  LDG.E R15, desc[UR8][R28.64] ;  /* 0x000000081c0f7981 */ /* 0x0000e2000c1e1900 */
[----:B------:R-:W-:-:S06]  /*1280*/  IMAD.WIDE R18, R6, 0x4, R28 ;  /* 0x0000000406127825 */ /* 0x000fcc00078e021c */
[----:B------:R-:W3:Y:S01]  /*1290*/  LDG.E R18, desc[UR8][R18.64] ;  /* 0x0000000812127981 */ /* 0x000ee2000c1e1900 */
[----:B------:R-:W-:Y:S01]  /*12a0*/  VIADD R8, R8, 0x10 ;  /* 0x0000001008087836 */ /* 0x000fe20000000000 */
[----:B--2---:R-:W-:-:S04]  /*12b0*/  I2FP.F32.S32 R10, R10 ;  /* 0x0000000a000a7245 */ /* 0x004fc80000201400 */
[----:B------:R-:W-:Y:S02]  /*12c0*/  ISETP.GE.AND P1, PT, R8, -0xc, PT ;  /* 0xfffffff40800780c */ /* 0x000fe40003f26270 */
[----:B----4-:R-:W-:Y:S01]  /*12d0*/  I2FP.F32.S32 R26, R26 ;  /* 0x0000001a001a7245 */ /* 0x010fe20000201400 */
[----:B------:R-:W-:Y:S01]  /*12e0*/  STS [R7], R10 ;  /* 0x0000000a07007388 */ /* 0x000fe20000000800 */
[----:B------:R-:W-:Y:S02]  /*12f0*/  I2FP.F32.S32 R9, R9 ;  /* 0x0000000900097245 */ /* 0x000fe40000201400 */
[----:B-----5:R-:W-:Y:S01]  /*1300*/  I2FP.F32.S32 R25, R25 ;  /* 0x0000001900197245 */ /* 0x020fe20000201400 */
[----:B------:R-:W-:Y:S01]  /*1310*/  STS [R7+0x180], R26 ;  /* 0x0001801a07007388 */ /* 0x000fe20000000800 */
[----:B------:R-:W-:Y:S02]  /*1320*/  I2FP.F32.S32 R27, R27 ;  /* 0x0000001b001b7245 */ /* 0x000fe40000201400 */
[----:B0-----:R-:W-:-:S02]  /*1330*/  I2FP.F32.S32 R28, R23 ;  /* 0x00000017001c7245 */ /* 0x001fc40000201400 */
[----:B------:R-:W-:Y:S02]  /*1340*/  I2FP.F32.S32 R24, R24 ;  /* 0x0000001800187245 */ /* 0x000fe40000201400 */
[----:B------:R-:W-:Y:S01]  /*1350*/  I2FP.F32.S32 R22, R22 ;  /* 0x0000001600167245 */ /* 0x000fe20000201400 */
[----:B------:R-:W-:Y:S04]  /*1360*/  STS [R7+-0x100], R21 ;  /* 0xffff001507007388 */ /* 0x000fe80000000800 */
[----:B------:R-:W-:Y:S01]  /*1370*/  STS [R7+-0x80], R9 ;  /* 0xffff800907007388 */ /* 0x000fe20000000800 */
[----:B------:R-:W-:Y:S02]  /*1380*/  I2FP.F32.S32 R20, R20 ;  /* 0x0000001400147245 */ /* 0x000fe40000201400 */
[----:B------:R-:W-:Y:S01]  /*1390*/  I2FP.F32.S32 R16, R16 ;  /* 0x0000001000107245 */ /* 0x000fe20000201400 */
[----:B------:R-:W-:Y:S04]  /*13a0*/  STS [R7+0x80], R25 ;  /* 0x0000801907007388 */ /* 0x000fe80000000800 */
[----:B------:R0:W-:Y:S01]  /*13b0*/  STS [R7+0x100], R27 ;  /* 0x0001001b07007388 */ /* 0x0001e20000000800 */
[----:B------:R-:W-:-:S03]  /*13c0*/  I2FP.F32.S32 R17, R17 ;  /* 0x0000001100117245 */ /* 0x000fc60000201400 */
[----:B------:R-:W-:Y:S04]  /*13d0*/  STS [R7+0x200], R24 ;  /* 0x0002001807007388 */ /* 0x000fe80000000800 */
[----:B------:R-:W-:Y:S01]  /*13e0*/  STS [R7+0x280], R16 ;  /* 0x0002801007007388 */ /* 0x000fe20000000800 */
[----:B------:R-:W-:-:S03]  /*13f0*/  I2FP.F32.S32 R14, R14 ;  /* 0x0000000e000e7245 */ /* 0x000fc60000201400 */
[----:B------:R-:W-:Y:S01]  /*1400*/  STS [R7+0x300], R28 ;  /* 0x0003001c07007388 */ /* 0x000fe20000000800 */
[----:B0-----:R-:W-:-:S03]  /*1410*/  IMAD R27, R6, 0x4, R5 ;  /* 0x00000004061b7824 */ /* 0x001fc600078e0205 */
[----:B------:R-:W-:Y:S04]  /*1420*/  STS [R7+0x380], R22 ;  /* 0x0003801607007388 */ /* 0x000fe80000000800 */
[----:B------:R-:W-:Y:S04]  /*1430*/  STS [R7+0x400], R17 ;  /* 0x0004001107007388 */ /* 0x000fe80000000800 */
[----:B------:R-:W-:Y:S04]  /*1440*/  STS [R7+0x480], R20 ;  /* 0x0004801407007388 */ /* 0x000fe80000000800 */
[----:B------:R-:W-:Y:S01]  /*1450*/  STS [R7+0x500], R14 ;  /* 0x0005000e07007388 */ /* 0x000fe20000000800 */
[----:B---3--:R-:W-:-:S05]  /*1460*/  I2FP.F32.S32 R10, R11 ;  /* 0x0000000b000a7245 */ /* 0x008fca0000201400 */
[----:B------:R-:W-:Y:S01]  /*1470*/  STS [R7+0x580], R10 ;  /* 0x0005800a07007388 */ /* 0x000fe20000000800 */
[----:B------:R-:W-:Y:S02]  /*1480*/  I2FP.F32.S32 R26, R15 ;  /* 0x0000000f001a7245 */ /* 0x000fe40000201400 */
[----:B------:R-:W-:-:S03]  /*1490*/  I2FP.F32.S32 R18, R18 ;  /* 0x0000001200127245 */ /* 0x000fc60000201400 */
[----:B------:R-:W-:Y:S04]  /*14a0*/  STS [R7+0x600], R26 ;  /* 0x0006001a07007388 */ /* 0x000fe80000000800 */
[----:B------:R0:W-:Y:S02]  /*14b0*/  STS [R7+0x680], R18 ;  /* 0x0006801207007388 */ /* 0x0001e40000000800 */
[----:B0-----:R-:W-:Y:S01]  /*14c0*/  VIADD R7, R7, 0x800 ;  /* 0x0000080007077836 */ /* 0x001fe20000000000 */
[----:B------:R-:W-:Y:S06]  /*14d0*/  @!P1 BRA `(.L_x_21) ;  /* 0xfffffff800dc9947 */ /* 0x000fec000383ffff */
.L_x_20:
[----:B------:R-:W-:Y:S05]  /*14e0*/  BSYNC.RECONVERGENT B2 ;  /* 0x0000000000027941 */ /* 0x000fea0003800200 */
.L_x_19:
[----:B------:R-:W-:Y:S01]  /*14f0*/  IMAD.MOV R5, RZ, RZ, -R8 ;  /* 0x000000ffff057224 */ /* 0x000fe200078e0a08 */
[----:B------:R-:W-:Y:S04]  /*1500*/  BSSY.RECONVERGENT B2, `(.L_x_22) ;  /* 0x0000029000027945 */ /* 0x000fe80003800200 */
[----:B------:R-:W-:-:S13]  /*1510*/  ISETP.GT.AND P1, PT, R5, 0x4, PT ;  /* 0x000000040500780c */ /* 0x000fda0003f24270 */
[----:B------:R-:W-:Y:S05]  /*1520*/  @!P1 BRA `(.L_x_23) ;  /* 0x0000000000989947 */ /* 0x000fea0003800000 */
[----:B------:R-:W0:Y:S01]  /*1530*/  LDC.64 R14, c[0x0][0x388] ;  /* 0x0000e200ff0e7b82 */ /* 0x000e220000000a00 */
[----:B------:R-:W-:Y:S02]  /*1540*/  IMAD R5, R6, 0x4, R27 ;  /* 0x0000000406057824 */ /* 0x000fe400078e021b */
[----:B0-----:R-:W-:-:S04]  /*1550*/  IMAD.WIDE R26, R27, 0x4, R14 ;  /* 0x000000041b1a7825 */ /* 0x001fc800078e020e */
[----:B------:R-:W-:-:S04]  /*1560*/  IMAD.WIDE R14, R5, 0x4, R14 ;  /* 0x00000004050e7825 */ /* 0x000fc800078e020e */
[C---:B------:R-:W-:Y:S02]  /*1570*/  IMAD.WIDE R20, R6.reuse, 0x4, R26 ;  /* 0x0000000406147825 */ /* 0x040fe400078e021a */
[----:B------:R0:W3:Y:S02]  /*1580*/  LDG.E R26, desc[UR8][R26.64] ;  /* 0x000000081a1a7981 */ /* 0x0000e4000c1e1900 */
[C---:B------:R-:W-:Y:S02]  /*1590*/  IMAD.WIDE R10, R6.reuse, 0x4, R14 ;  /* 0x00000004060a7825 */ /* 0x040fe400078e020e */
[----:B------:R-:W4:Y:S02]  /*15a0*/  LDG.E R14, desc[UR8][R14.64] ;  /* 0x000000080e0e7981 */ /* 0x000f24000c1e1900 */
[C---:B------:R-:W-:Y:S02]  /*15b0*/  IMAD.WIDE R18, R6.reuse, 0x4, R20 ;  /* 0x0000000406127825 */ /* 0x040fe400078e0214 */
[----:B------:R-:W5:Y:S02]  /*15c0*/  LDG.E R20, desc[UR8][R20.64] ;  /* 0x0000000814147981 */ /* 0x000f64000c1e1900 */
[----:B------:R-:W-:-:S02]  /*15d0*/  IMAD.WIDE R16, R6, 0x4, R10 ;  /* 0x0000000406107825 */ /* 0x000fc400078e020a */
[----:B------:R-:W2:Y:S02]  /*15e0*/  LDG.E R9, desc[UR8][R18.64] ;  /* 0x0000000812097981 */ /* 0x000ea4000c1e1900 */
[C---:B------:R-:W-:Y:S02]  /*15f0*/  IMAD.WIDE R22, R6.reuse, 0x4, R18 ;  /* 0x0000000406167825 */ /* 0x040fe400078e0212 */
[----:B------:R-:W2:Y:S02]  /*1600*/  LDG.E R10, desc[UR8][R10.64] ;  /* 0x000000080a0a7981 */ /* 0x000ea4000c1e1900 */
[----:B------:R-:W-:Y:S02]  /*1610*/  IMAD.WIDE R24, R6, 0x4, R16 ;  /* 0x0000000406187825 */ /* 0x000fe400078e0210 */
[----:B------:R-:W2:Y:S04]  /*1620*/  LDG.E R22, desc[UR8][R22.64] ;  /* 0x0000000816167981 */ /* 0x000ea8000c1e1900 */
[----:B------:R-:W2:Y:S04]  /*1630*/  LDG.E R16, desc[UR8][R16.64] ;  /* 0x0000000810107981 */ /* 0x000ea8000c1e1900 */
[----:B------:R-:W2:Y:S01]  /*1640*/  LDG.E R24, desc[UR8][R24.64] ;  /* 0x0000000818187981 */ /* 0x000ea2000c1e1900 */
[----:B------:R-:W-:Y:S01]  /*1650*/  PLOP3.LUT P0, PT, PT, PT, PT, 0x8, 0x80 ;  /* 0x000000000080781c */ /* 0x000fe20003f0e170 */
[----:B------:R-:W-:-:S02]  /*1660*/  VIADD R8, R8, 0x8 ;  /* 0x0000000808087836 */ /* 0x000fc40000000000 */
[----:B0-----:R-:W-:Y:S01]  /*1670*/  IMAD R27, R6, 0x4, R5 ;  /* 0x00000004061b7824 */ /* 0x001fe200078e0205 */
[----:B---3--:R-:W-:Y:S02]  /*1680*/  I2FP.F32.S32 R26, R26 ;  /* 0x0000001a001a7245 */ /* 0x008fe40000201400 */
[----:B----4-:R-:W-:Y:S02]  /*1690*/  I2FP.F32.S32 R14, R14 ;  /* 0x0000000e000e7245 */ /* 0x010fe40000201400 */
[----:B-----5:R-:W-:Y:S02]  /*16a0*/  I2FP.F32.S32 R20, R20 ;  /* 0x0000001400147245 */ /* 0x020fe40000201400 */
[----:B--2---:R-:W-:Y:S02]  /*16b0*/  I2FP.F32.S32 R28, R9 ;  /* 0x00000009001c7245 */ /* 0x004fe40000201400 */
[----:B------:R-:W-:Y:S02]  /*16c0*/  I2FP.F32.S32 R10, R10 ;  /* 0x0000000a000a7245 */ /* 0x000fe40000201400 */
[----:B------:R-:W-:-:S02]  /*16d0*/  I2FP.F32.S32 R22, R22 ;  /* 0x0000001600167245 */ /* 0x000fc40000201400 */
[----:B------:R-:W-:Y:S02]  /*16e0*/  I2FP.F32.S32 R16, R16 ;  /* 0x0000001000107245 */ /* 0x000fe40000201400 */
[----:B------:R-:W-:Y:S01]  /*16f0*/  I2FP.F32.S32 R24, R24 ;  /* 0x0000001800187245 */ /* 0x000fe20000201400 */
[----:B------:R-:W-:Y:S04]  /*1700*/  STS [R7+-0x100], R26 ;  /* 0xffff001a07007388 */ /* 0x000fe80000000800 */
[----:B------:R-:W-:Y:S04]  /*1710*/  STS [R7+-0x80], R20 ;  /* 0xffff801407007388 */ /* 0x000fe80000000800 */
[----:B------:R-:W-:Y:S04]  /*1720*/  STS [R7], R28 ;  /* 0x0000001c07007388 */ /* 0x000fe80000000800 */
[----:B------:R-:W-:Y:S04]  /*1730*/  STS [R7+0x80], R22 ;  /* 0x0000801607007388 */ /* 0x000fe80000000800 */
[----:B------:R-:W-:Y:S04]  /*1740*/  STS [R7+0x100], R14 ;  /* 0x0001000e07007388 */ /* 0x000fe80000000800 */
[----:B------:R-:W-:Y:S04]  /*1750*/  STS [R7+0x180], R10 ;  /* 0x0001800a07007388 */ /* 0x000fe80000000800 */
[----:B------:R-:W-:Y:S04]  /*1760*/  STS [R7+0x200], R16 ;  /* 0x0002001007007388 */ /* 0x000fe80000000800 */
[----:B------:R0:W-:Y:S02]  /*1770*/  STS [R7+0x280], R24 ;  /* 0x0002801807007388 */ /* 0x0001e40000000800 */
[----:B0-----:R-:W-:-:S07]  /*1780*/  VIADD R7, R7, 0x400 ;  /* 0x0000040007077836 */ /* 0x001fce0000000000 */
.L_x_23:
[----:B------:R-:W-:Y:S05]  /*1790*/  BSYNC.RECONVERGENT B2 ;  /* 0x0000000000027941 */ /* 0x000fea0003800200 */
.L_x_22:
[----:B------:R-:W-:-:S13]  /*17a0*/  ISETP.NE.OR P0, PT, R8, RZ, P0 ;  /* 0x000000ff0800720c */ /* 0x000fda0000705670 */
[----:B------:R-:W-:Y:S05]  /*17b0*/  @!P0 BREAK.RELIABLE B1 ;  /* 0x0000000000018942 */ /* 0x000fea0003800100 */
[----:B------:R-:W-:Y:S05]  /*17c0*/  @!P0 BRA `(.L_x_13) ;  /* 0x0000000000588947 */ /* 0x000fea0003800000 */
.L_x_18:
[----:B------:R-:W-:Y:S05]  /*17d0*/  BSYNC.RELIABLE B1 ;  /* 0x0000000000017941 */ /* 0x000fea0003800100 */
.L_x_17:
[----:B--2---:R-:W-:-:S04]  /*17e0*/  IMAD.WIDE R16, R27, 0x4, R12 ;  /* 0x000000041b107825 */ /* 0x004fc800078e020c */
[C---:B------:R-:W-:Y:S02]  /*17f0*/  IMAD.WIDE R18, R6.reuse, 0x4, R16 ;  /* 0x0000000406127825 */ /* 0x040fe400078e0210 */
[----:B------:R-:W2:Y:S02]  /*1800*/  LDG.E R16, desc[UR8][R16.64] ;  /* 0x0000000810107981 */ /* 0x000ea4000c1e1900 */
[C---:B------:R-:W-:Y:S02]  /*1810*/  IMAD.WIDE R14, R6.reuse, 0x4, R18 ;  /* 0x00000004060e7825 */ /* 0x040fe400078e0212 */
[----:B------:R-:W3:Y:S02]  /*1820*/  LDG.E R18, desc[UR8][R18.64] ;  /* 0x0000000812127981 */ /* 0x000ee4000c1e1900 */
[----:B------:R-:W-:Y:S02]  /*1830*/  IMAD.WIDE R10, R6, 0x4, R14 ;  /* 0x00000004060a7825 */ /* 0x000fe400078e020e */
[----:B------:R-:W4:Y:S04]  /*1840*/  LDG.E R14, desc[UR8][R14.64] ;  /* 0x000000080e0e7981 */ /* 0x000f28000c1e1900 */
[----:B------:R-:W5:Y:S01]  /*1850*/  LDG.E R10, desc[UR8][R10.64] ;  /* 0x000000080a0a7981 */ /* 0x000f62000c1e1900 */
[----:B------:R-:W-:-:S05]  /*1860*/  VIADD R8, R8, 0x4 ;  /* 0x0000000408087836 */ /* 0x000fca0000000000 */
[----:B------:R-:W-:Y:S01]  /*1870*/  ISETP.NE.AND P0, PT, R8, RZ, PT ;  /* 0x000000ff0800720c */ /* 0x000fe20003f05270 */
[----:B------:R-:W-:Y:S01]  /*1880*/  IMAD R27, R6, 0x4, R27 ;  /* 0x00000004061b7824 */ /* 0x000fe200078e021b */
[----:B--2---:R-:W-:Y:S02]  /*1890*/  I2FP.F32.S32 R20, R16 ;  /* 0x0000001000147245 */ /* 0x004fe40000201400 */
[----:B---3--:R-:W-:-:S03]  /*18a0*/  I2FP.F32.S32 R22, R18 ;  /* 0x0000001200167245 */ /* 0x008fc60000201400 */
[----:B------:R-:W-:Y:S01]  /*18b0*/  STS [R7+-0x100], R20 ;  /* 0xffff001407007388 */ /* 0x000fe20000000800 */
[----:B----4-:R-:W-:Y:S02]  /*18c0*/  I2FP.F32.S32 R24, R14 ;  /* 0x0000000e00187245 */ /* 0x010fe40000201400 */
[----:B-----5:R-:W-:Y:S01]  /*18d0*/  I2FP.F32.S32 R26, R10 ;  /* 0x0000000a001a7245 */ /* 0x020fe20000201400 */
[----:B------:R-:W-:Y:S04]  /*18e0*/  STS [R7+-0x80], R22 ;  /* 0xffff801607007388 */ /* 0x000fe80000000800 */
[----:B------:R-:W-:Y:S04]  /*18f0*/  STS [R7], R24 ;  /* 0x0000001807007388 */ /* 0x000fe80000000800 */
[----:B------:R0:W-:Y:S02]  /*1900*/  STS [R7+0x80], R26 ;  /* 0x0000801a07007388 */ /* 0x0001e40000000800 */
[----:B0-----:R-:W-:Y:S01]  /*1910*/  VIADD R7, R7, 0x200 ;  /* 0x0000020007077836 */ /* 0x001fe20000000000 */
[----:B------:R-:W-:Y:S06]  /*1920*/  @P0 BRA `(.L_x_17) ;  /* 0xfffffffc00ac0947 */ /* 0x000fec000383ffff */
.L_x_13:
[----:B------:R-:W-:Y:S05]  /*1930*/  BSYNC.RECONVERGENT B0 ;  /* 0x0000000000007941 */ /* 0x000fea0003800200 */
.L_x_12:
[----:B------:R-:W-:Y:S05]  /*1940*/  WARPSYNC.ALL ;  /* 0x0000000000007948 */ /* 0x000fea0003800000 */
[----:B------:R-:W0:Y:S01]  /*1950*/  LDCU.64 UR6, c[0x0][0x398] ;  /* 0x00007300ff0677ac */ /* 0x000e220008000a00 */
[----:B------:R-:W-:Y:S01]  /*1960*/  BAR.SYNC.DEFER_BLOCKING 0x0 ;  /* 0x0000000000007b1d */ /* 0x000fe20000010000 */
[----:B0-----:R-:W-:-:S04]  /*1970*/  ISETP.GE.AND P0, PT, R3, UR7, PT ;  /* 0x0000000703007c0c */ /* 0x001fc8000bf06270 */
[----:B------:R-:W-:-:S13]  /*1980*/  ISETP.GE.OR P0, PT, R4, UR6, P0 ;  /* 0x0000000604007c0c */ /* 0x000fda0008706670 */
[----:B------:R-:W-:Y:S05]  /*1990*/  @P0 EXIT ;  /* 0x000000000000094d */ /* 0x000fea0003800000 */
[----:B------:R-:W0:Y:S01]  /*19a0*/  S2R R6, SR_CgaCtaId ;  /* 0x0000000000067919 */ /* 0x000e220000008800 */
[----:B------:R-:W-:Y:S01]  /*19b0*/  MOV R5, 0x400 ;  /* 0x0000040000057802 */ /* 0x000fe20000000f00 */
[----:B------:R-:W-:-:S04]  /*19c0*/  IMAD R3, R4, UR7, R3 ;  /* 0x0000000704037c24 */ /* 0x000fc8000f8e0203 */
[----:B------:R-:W-:Y:S01]  /*19d0*/  VIADD R7, R5, 0x1900 ;  /* 0x0000190005077836 */ /* 0x000fe20000000000 */
[----:B0-----:R-:W-:-:S04]  /*19e0*/  LEA R5, R6, R5, 0x18 ;  /* 0x0000000506057211 */ /* 0x001fc800078ec0ff */
[----:B------:R-:W-:Y:S01]  /*19f0*/  LEA R7, R6, R7, 0x18 ;  /* 0x0000000706077211 */ /* 0x000fe200078ec0ff */
[----:B------:R-:W-:-:S04]  /*1a00*/  IMAD R2, R2, 0xc8, R5 ;  /* 0x000000c802027824 */ /* 0x000fc800078e0205 */
[----:B------:R-:W-:Y:S02]  /*1a10*/  IMAD R0, R0, 0x4, R7 ;  /* 0x0000000400007824 */ /* 0x000fe400078e0207 */
[----:B------:R-:W-:Y:S04]  /*1a20*/  LDS.64 R6, [R2] ;  /* 0x0000000002067984 */ /* 0x000fe80000000a00 */
[----:B------:R-:W0:Y:S04]  /*1a30*/  LDS R5, [R0] ;  /* 0x0000000000057984 */ /* 0x000e280000000800 */
[----:B------:R-:W1:Y:S04]  /*1a40*/  LDS R10, [R0+0x80] ;  /* 0x00008000000a7984 */ /* 0x000e680000000800 */
[----:B------:R-:W-:Y:S04]  /*1a50*/  LDS.64 R8, [R2+0x8] ;  /* 0x0000080002087984 */ /* 0x000fe80000000a00 */
[----:B--2---:R-:W2:Y:S04]  /*1a60*/  LDS R13, [R0+0x100] ;  /* 0x00010000000d7984 */ /* 0x004ea80000000800 */
[----:B------:R-:W3:Y:S04]  /*1a70*/  LDS R12, [R0+0x180] ;  /* 0x00018000000c7984 */ /* 0x000ee80000000800 */
[----:B------:R-:W-:Y:S04]  /*1a80*/  LDS R15, [R0+0x300] ;  /* 0x00030000000f7984 */ /* 0x000fe80000000800 */
[----:B------:R-:W-:Y:S01]  /*1a90*/  LDS R14, [R0+0x480] ;  /* 0x00048000000e7984 */ /* 0x000fe20000000800 */
[----:B0-----:R-:W-:-:S06]  /*1aa0*/  FFMA R5, R6, R5, RZ ;  /* 0x0000000506057223 */ /* 0x001fcc00000000ff */
[----:B------:R-:W0:Y:S02]  /*1ab0*/  F2I.TRUNC.NTZ R5, R5 ;  /* 0x0000000500057305 */ /* 0x000e24000020f100 */
[----:B0-----:R-:W-:-:S05]  /*1ac0*/  I2FP.F32.S32 R11, R5 ;  /* 0x00000005000b7245 */ /* 0x001fca0000201400 */
[----:B-1----:R-:W-:Y:S02]  /*1ad0*/  FFMA R10, R10, R7, R11 ;  /* 0x000000070a0a7223 */ /* 0x002fe4000000000b */
[----:B------:R-:W-:Y:S04]  /*1ae0*/  LDS R11, [R0+0x200] ;  /* 0x00020000000b7984 */ /* 0x000fe80000000800 */
[----:B------:R-:W0:Y:S02]  /*1af0*/  F2I.TRUNC.NTZ R10, R10 ;  /* 0x0000000a000a7305 */ /* 0x000e24000020f100 */
[----:B0-----:R-:W-:Y:S02]  /*1b00*/  I2FP.F32.S32 R7, R10 ;  /* 0x0000000a00077245 */ /* 0x001fe40000201400 */
[----:B------:R-:W-:Y:S03]  /*1b10*/  LDS R10, [R0+0x380] ;  /* 0x00038000000a7984 */ /* 0x000fe60000000800 */
[----:B--2---:R-:W-:-:S02]  /*1b20*/  FFMA R13, R8, R13, R7 ;  /* 0x0000000d080d7223 */ /* 0x004fc40000000007 */
[----:B------:R-:W0:Y:S04]  /*1b30*/  LDS.64 R6, [R2+0x10] ;  /* 0x0000100002067984 */ /* 0x000e280000000a00 */
[----:B------:R-:W1:Y:S02]  /*1b40*/  F2I.TRUNC.NTZ R13, R13 ;  /* 0x0000000d000d7305 */ /* 0x000e64000020f100 */
[----:B-1----:R-:W-:-:S05]  /*1b50*/  I2FP.F32.S32 R5, R13 ;  /* 0x0000000d00057245 */ /* 0x002fca0000201400 */
[----:B---3--:R-:W-:Y:S02]  /*1b60*/  FFMA R5, R12, R9, R5 ;  /* 0x000000090c057223 */ /* 0x008fe40000000005 */
[----:B------:R-:W1:Y:S04]  /*1b70*/  LDS R12, [R0+0x280] ;  /* 0x00028000000c7984 */ /* 0x000e680000000800 */
[----:B------:R-:W2:Y:S02]  /*1b80*/  F2I.TRUNC.NTZ R5, R5 ;  /* 0x0000000500057305 */ /* 0x000ea4000020f100 */
[----:B--2---:R-:W-:-:S05]  /*1b90*/  I2FP.F32.S32 R9, R5 ;  /* 0x0000000500097245 */ /* 0x004fca0000201400 */
[----:B0-----:R-:W-:Y:S02]  /*1ba0*/  FFMA R11, R6, R11, R9 ;  /* 0x0000000b060b7223 */ /* 0x001fe40000000009 */
[----:B------:R-:W0:Y:S04]  /*1bb0*/  LDS.64 R8, [R2+0x18] ;  /* 0x0000180002087984 */ /* 0x000e280000000a00 */
[----:B------:R-:W2:Y:S02]  /*1bc0*/  F2I.TRUNC.NTZ R11, R11 ;  /* 0x0000000b000b7305 */ /* 0x000ea4000020f100 */
[----:B--2---:R-:W-:-:S05]  /*1bd0*/  I2FP.F32.S32 R13, R11 ;  /* 0x0000000b000d7245 */ /* 0x004fca0000201400 */
[----:B-1----:R-:W-:Y:S02]  /*1be0*/  FFMA R12, R12, R7, R13 ;  /* 0x000000070c0c7223 */ /* 0x002fe4000000000d */
[----:B------:R-:W-:Y:S04]  /*1bf0*/  LDS.64 R6, [R2+0x20] ;  /* 0x0000200002067984 */ /* 0x000fe80000000a00 */
[----:B------:R-:W1:Y:S01]  /*1c00*/  F2I.TRUNC.NTZ R12, R12 ;  /* 0x0000000c000c7305 */ /* 0x000e62000020f100 */
[----:B------:R-:W2:Y:S01]  /*1c10*/  LDS R13, [R0+0x400] ;  /* 0x00040000000d7984 */ /* 0x000ea20000000800 */
[----:B-1----:R-:W-:-:S03]  /*1c20*/  I2FP.F32.S32 R5, R12 ;  /* 0x0000000c00057245 */ /* 0x002fc60000201400 */
[----:B------:R-:W-:Y:S02]  /*1c30*/  LDS R12, [R0+0x580] ;  /* 0x00058000000c7984 */ /* 0x000fe40000000800 */
[----:B0-----:R-:W-:Y:S02]  /*1c40*/  FFMA R5, R8, R15, R5 ;  /* 0x0000000f08057223 */ /* 0x001fe40000000005 */
[----:B------:R-:W-:Y:S04]  /*1c50*/  LDS R15, [R0+0x600] ;  /* 0x00060000000f7984 */ /* 0x000fe80000000800 */
[----:B------:R-:W0:Y:S02]  /*1c60*/  F2I.TRUNC.NTZ R5, R5 ;  /* 0x0000000500057305 */ /* 0x000e24000020f100 */
[----:B0-----:R-:W-:-:S05]  /*1c70*/  I2FP.F32.S32 R11, R5 ;  /* 0x00000005000b7245 */ /* 0x001fca0000201400 */
[----:B------:R-:W-:Y:S02]  /*1c80*/  FFMA R10, R10, R9, R11 ;  /* 0x000000090a0a7223 */ /* 0x000fe4000000000b */
        /* <DEDUP_REMOVED lines=8> */
[----:B------:R-:W-:Y:S02]  /*1d10*/  FFMA R5, R14, R7, R5 ;  /* 0x000000070e057223 */ /* 0x000fe40000000005 */
[----:B------:R-:W-:Y:S04]  /*1d20*/  LDS R14, [R0+0x780] ;  /* 0x00078000000e7984 */ /* 0x000fe80000000800 */
[----:B------:R-:W1:Y:S02]  /*1d30*/  F2I.TRUNC.NTZ R5, R5 ;  /* 0x0000000500057305 */ /* 0x000e64000020f100 */
[----:B-1----:R-:W-:-:S05]  /*1d40*/  I2FP.F32.S32 R7, R5 ;  /* 0x0000000500077245 */ /* 0x002fca0000201400 */
[----:B0-----:R-:W-:Y:S02]  /*1d50*/  FFMA R11, R8, R11, R7 ;  /* 0x0000000b080b7223 */ /* 0x001fe40000000007 */
[----:B------:R-:W0:Y:S04]  /*1d60*/  LDS.64 R6, [R2+0x30] ;  /* 0x0000300002067984 */ /* 0x000e280000000a00 */
[----:B------:R-:W1:Y:S02]  /*1d70*/  F2I.TRUNC.NTZ R11, R11 ;  /* 0x0000000b000b7305 */ /* 0x000e64000020f100 */
[----:B-1----:R-:W-:-:S05]  /*1d80*/  I2FP.F32.S32 R13, R11 ;  /* 0x0000000b000d7245 */ /* 0x002fca0000201400 */
[----:B------:R-:W-:Y:S02]  /*1d90*/  FFMA R12, R12, R9, R13 ;  /* 0x000000090c0c7223 */ /* 0x000fe4000000000d */
        /* <DEDUP_REMOVED lines=140> */
[----:B0-----:R-:W-:-:S06]  /*2660*/  FFMA R5, R8, R15, R5 ;  /* 0x0000000f08057223 */ /* 0x001fcc0000000005 */
        /* <DEDUP_REMOVED lines=12> */
[----:B------:R-:W-:Y:S04]  /*2730*/  LDS.64 R6, [R2+0xc0] ;  /* 0x0000c00002067984 */ /* 0x000fe80000000a00 */
[----:B------:R-:W1:Y:S02]  /*2740*/  F2I.TRUNC.NTZ R14, R14 ;  /* 0x0000000e000e7305 */ /* 0x000e64000020f100 */
[----:B-1----:R-:W-:-:S05]  /*2750*/  I2FP.F32.S32 R5, R14 ;  /* 0x0000000e00057245 */ /* 0x002fca0000201400 */
[----:B0-----:R-:W-:Y:S02]  /*2760*/  FFMA R11, R8, R11, R5 ;  /* 0x0000000b080b7223 */ /* 0x001fe40000000005 */
[----:B------:R-:W0:Y:S04]  /*2770*/  LDS R5, [R0+0x1800] ;  /* 0x0018000000057984 */ /* 0x000e280000000800 */
[----:B------:R-:W1:Y:S02]  /*2780*/  F2I.TRUNC.NTZ R11, R11 ;  /* 0x0000000b000b7305 */ /* 0x000e64000020f100 */
[----:B-1----:R-:W-:-:S05]  /*2790*/  I2FP.F32.S32 R13, R11 ;  /* 0x0000000b000d7245 */ /* 0x002fca0000201400 */
[----:B------:R-:W-:-:S04]  /*27a0*/  FFMA R12, R12, R9, R13 ;  /* 0x000000090c0c7223 */ /* 0x000fc8000000000d */
[----:B------:R-:W1:Y:S02]  /*27b0*/  F2I.TRUNC.NTZ R9, R12 ;  /* 0x0000000c00097305 */ /* 0x000e64000020f100 */
[----:B-1----:R-:W-:-:S05]  /*27c0*/  I2FP.F32.S32 R9, R9 ;  /* 0x0000000900097245 */ /* 0x002fca0000201400 */
[----:B0-----:R-:W-:Y:S02]  /*27d0*/  FFMA R5, R6, R5, R9 ;  /* 0x0000000506057223 */ /* 0x001fe40000000009 */
[----:B------:R-:W0:Y:S04]  /*27e0*/  LDC.64 R8, c[0x0][0x390] ;  /* 0x0000e400ff087b82 */ /* 0x000e280000000a00 */
[----:B------:R-:W1:Y:S02]  /*27f0*/  F2I.TRUNC.NTZ R5, R5 ;  /* 0x0000000500057305 */ /* 0x000e64000020f100 */
[----:B-1----:R-:W-:-:S05]  /*2800*/  I2FP.F32.S32 R11, R5 ;  /* 0x00000005000b7245 */ /* 0x002fca0000201400 */
[----:B------:R-:W-:Y:S01]  /*2810*/  FFMA R7, R10, R7, R11 ;  /* 0x000000070a077223 */ /* 0x000fe2000000000b */
[----:B0-----:R-:W-:-:S05]  /*2820*/  IMAD.WIDE R2, R3, 0x4, R8 ;  /* 0x0000000403027825 */ /* 0x001fca00078e0208 */
[----:B------:R-:W0:Y:S02]  /*2830*/  F2I.TRUNC.NTZ R7, R7 ;  /* 0x0000000700077305 */ /* 0x000e24000020f100 */
[----:B0-----:R-:W-:Y:S01]  /*2840*/  STG.E desc[UR8][R2.64], R7 ;  /* 0x0000000702007986 */ /* 0x001fe2000c101908 */
[----:B------:R-:W-:Y:S05]  /*2850*/  EXIT ;  /* 0x000000000000794d */ /* 0x000fea0003800000 */
        .weak           $__internal_0_$__cuda_sm20_div_u16
        .type           $__internal_0_$__cuda_sm20_div_u16,@function
        .size           $__internal_0_$__cuda_sm20_div_u16,(.L_x_26 - $__internal_0_$__cuda_sm20_div_u16)
$__internal_0_$__cuda_sm20_div_u16:
[----:B------:R-:W0:Y:S01]  /*2860*/  I2F.U16 R6, R11 ;  /* 0x0000000b00067306 */ /* 0x000e220000101000 */
[----:B------:R-:W-:Y:S01]  /*2870*/  IMAD.MOV.U32 R7, RZ, RZ, 0x4b800000 ;  /* 0x4b800000ff077424 */ /* 0x000fe200078e00ff */
[C---:B0-----:R-:W-:Y:S02]  /*2880*/  FSETP.GEU.AND P1, PT, |R6|.reuse, 1.175494350822287508e-38, PT ;  /* 0x008000000600780b */ /* 0x041fe40003f2e200 */
[----:B------:R-:W-:Y:S02]  /*2890*/  FSETP.GT.AND P0, PT, |R6|, 8.50705917302346158658e+37, PT ;  /* 0x7e8000000600780b */ /* 0x000fe40003f04200 */
[----:B------:R-:W-:-:S04]  /*28a0*/  FSEL R7, R7, 1, !P1 ;  /* 0x3f80000007077808 */ /* 0x000fc80004800000 */
[----:B------:R-:W-:Y:S02]  /*28b0*/  FSEL R7, R7, 0.25, !P0 ;  /* 0x3e80000007077808 */ /* 0x000fe40004000000 */
[----:B------:R-:W-:-:S03]  /*28c0*/  ISETP.NE.U32.AND P0, PT, R11, RZ, PT ;  /* 0x000000ff0b00720c */ /* 0x000fc60003f05070 */
[----:B------:R-:W-:Y:S02]  /*28d0*/  FMUL R8, R6, R7 ;  /* 0x0000000706087220 */ /* 0x000fe40000400000 */
[----:B------:R-:W-:Y:S08]  /*28e0*/  I2F.U16.RZ R6, R10 ;  /* 0x0000000a00067306 */ /* 0x000ff0000010d000 */
[----:B------:R-:W0:Y:S02]  /*28f0*/  MUFU.RCP R8, R8 ;  /* 0x0000000800087308 */ /* 0x000e240000001000 */
[----:B0-----:R-:W-:-:S04]  /*2900*/  FMUL R7, R7, R8 ;  /* 0x0000000807077220 */ /* 0x001fc80000400000 */
[----:B------:R-:W-:-:S04]  /*2910*/  VIADD R7, R7, 0x2 ;  /* 0x0000000207077836 */ /* 0x000fc80000000000 */
[----:B------:R-:W-:Y:S01]  /*2920*/  FMUL.RZ R9, R6, R7 ;  /* 0x0000000706097220 */ /* 0x000fe2000040c000 */
[----:B------:R-:W-:Y:S02]  /*2930*/  IMAD.MOV.U32 R6, RZ, RZ, R12 ;  /* 0x000000ffff067224 */ /* 0x000fe400078e000c */
[----:B------:R-:W-:-:S03]  /*2940*/  IMAD.MOV.U32 R7, RZ, RZ, 0x0 ;  /* 0x00000000ff077424 */ /* 0x000fc600078e00ff */
[----:B------:R-:W0:Y:S02]  /*2950*/  F2I.U32.TRUNC.NTZ R9, R9 ;  /* 0x0000000900097305 */ /* 0x000e24000020f000 */
[----:B0-----:R-:W-:Y:S01]  /*2960*/  LOP3.LUT R11, R9, 0xffff, RZ, 0xc0, !PT ;  /* 0x0000ffff090b7812 */ /* 0x001fe200078ec0ff */
[----:B------:R-:W-:Y:S01]  /*2970*/  @!P0 IMAD.MOV.U32 R11, RZ, RZ, -0x1 ;  /* 0xffffffffff0b8424 */ /* 0x000fe200078e00ff */
[----:B------:R-:W-:Y:S06]  /*2980*/  RET.REL.NODEC R6 `(_Z17multiplySharedMemPKiS0_Piii) ;  /* 0xffffffd4069c7950 */ /* 0x000fec0003c3ffff */
.L_x_24:
[----:B------:R-:W-:-:S00]  /*2990*/  BRA `(.L_x_24) ;  /* 0xfffffffc00fc7947 */ /* 0x000fc0000383ffff */
[----:B------:R-:W-:-:S00]  /*29a0*/  NOP ;  /* 0x0000000000007918 */ /* 0x000fc00000000000 */
        /* <DEDUP_REMOVED lines=13> */
.L_x_26:


//--------------------- .text._Z13multiplyNaivePKiS0_Piii --------------------------
	.section	.text._Z13multiplyNaivePKiS0_Piii,"ax",@progbits
	.align	128
        .global         _Z13multiplyNaivePKiS0_Piii
        .type           _Z13multiplyNaivePKiS0_Piii,@function
        .size           _Z13multiplyNaivePKiS0_Piii,(.L_x_28 - _Z13multiplyNaivePKiS0_Piii)
        .other          _Z13multiplyNaivePKiS0_Piii,@"STO_CUDA_ENTRY STV_DEFAULT"
_Z13multiplyNaivePKiS0_Piii:
.text._Z13multiplyNaivePKiS0_Piii:
[----:B------:R-:W-:Y:S01]  /*0000*/  LDC R1, c[0x0][0x37c] ;  /* 0x0000df00ff017b82 */ /* 0x000fe20000000800 */
[----:B------:R-:W0:Y:S07]  /*0010*/  S2R R3, SR_TID.X ;  /* 0x0000000000037919 */ /* 0x000e2e0000002100 */
[----:B------:R-:W0:Y:S01]  /*0020*/  S2UR UR4, SR_CTAID.X ;  /* 0x00000000000479c3 */ /* 0x000e220000002500 */
[----:B------:R-:W1:Y:S07]  /*0030*/  S2R R4, SR_TID.Y ;  /* 0x0000000000047919 */ /* 0x000e6e0000002200 */
[----:B------:R-:W0:Y:S08]  /*0040*/  LDC R0, c[0x0][0x360] ;  /* 0x0000d800ff007b82 */ /* 0x000e300000000800 */
[----:B------:R-:W1:Y:S08]  /*0050*/  S2UR UR6, SR_CTAID.Y ;  /* 0x00000000000679c3 */ /* 0x000e700000002600 */
[----:B------:R-:W1:Y:S08]  /*0060*/  LDC R7, c[0x0][0x364] ;  /* 0x0000d900ff077b82 */ /* 0x000e700000000800 */
[----:B------:R-:W2:Y:S01]  /*0070*/  LDC.64 R12, c[0x0][0x398] ;  /* 0x0000e600ff0c7b82 */ /* 0x000ea20000000a00 */
[----:B0-----:R-:W-:-:S02]  /*0080*/  IMAD R0, R0, UR4, R3 ;  /* 0x0000000400007c24 */ /* 0x001fc4000f8e0203 */
[----:B-1----:R-:W-:-:S03]  /*0090*/  IMAD R3, R7, UR6, R4 ;  /* 0x0000000607037c24 */ /* 0x002fc6000f8e0204 */
[----:B--2---:R-:W-:-:S04]  /*00a0*/  ISETP.GE.AND P0, PT, R0, R13, PT ;  /* 0x0000000d0000720c */ /* 0x004fc80003f06270 */
[----:B------:R-:W-:-:S13]  /*00b0*/  ISETP.GE.OR P0, PT, R3, R12, P0 ;  /* 0x0000000c0300720c */ /* 0x000fda0000706670 */
[----:B------:R-:W-:Y:S05]  /*00c0*/  @P0 EXIT ;  /* 0x000000000000094d */ /* 0x000fea0003800000 */
[----:B------:R-:W0:Y:S01]  /*00d0*/  LDC.64 R10, c[0x0][0x380] ;  /* 0x0000e000ff0a7b82 */ /* 0x000e220000000a00 */
[----:B------:R-:W-:Y:S01]  /*00e0*/  HFMA2 R5, -RZ, RZ, 0, 0 ;  /* 0x00000000ff057431 */ /* 0x000fe200000001ff */
[----:B------:R-:W1:Y:S06]  /*00f0*/  LDCU.64 UR4, c[0x0][0x358] ;  /* 0x00006b00ff0477ac */ /* 0x000e6c0008000a00 */
[----:B------:R-:W2:Y:S01]  /*0100*/  LDC.64 R14, c[0x0][0x388] ;  /* 0x0000e200ff0e7b82 */ /* 0x000ea20000000a00 */
[----:B------:R-:W-:-:S04]  /*0110*/  IMAD.WIDE.U32 R4, R7, UR6, R4 ;  /* 0x0000000607047c25 */ /* 0x000fc8000f8e0004 */
[----:B------:R-:W-:Y:S01]  /*0120*/  IMAD R7, R5, 0xc8, RZ ;  /* 0x000000c805077824 */ /* 0x000fe200078e02ff */
[----:B------:R-:W-:Y:S01]  /*0130*/  LEA R2, R13, R0, 0x1 ;  /* 0x000000000d027211 */ /* 0x000fe200078e08ff */
[----:B0-----:R-:W-:-:S05]  /*0140*/  IMAD.WIDE.U32 R10, R4, 0xc8, R10 ;  /* 0x000000c8040a7825 */ /* 0x001fca00078e000a */
[----:B------:R-:W-:Y:S01]  /*0150*/  IADD3 R11, PT, PT, R11, R7, RZ ;  /* 0x000000070b0b7210 */ /* 0x000fe20007ffe0ff */
[----:B--2---:R-:W-:-:S04]  /*0160*/  IMAD.WIDE R4, R0, 0x4, R14 ;  /* 0x0000000400047825 */ /* 0x004fc800078e020e */
[----:B-1----:R-:W2:Y:S01]  /*0170*/  LDG.E R25, desc[UR4][R10.64] ;  /* 0x000000040a197981 */ /* 0x002ea2000c1e1900 */
[----:B------:R-:W-:-:S03]  /*0180*/  IMAD.WIDE R6, R13, 0x4, R4 ;  /* 0x000000040d067825 */ /* 0x000fc600078e0204 */
[----:B------:R0:W2:Y:S04]  /*0190*/  LDG.E R16, desc[UR4][R4.64] ;  /* 0x0000000404107981 */ /* 0x0000a8000c1e1900 */
[----:B------:R-:W3:Y:S04]  /*01a0*/  LDG.E R12, desc[UR4][R6.64] ;  /* 0x00000004060c7981 */ /* 0x000ee8000c1e1900 */
[----:B------:R-:W3:Y:S01]  /*01b0*/  LDG.E R23, desc[UR4][R10.64+0x4] ;  /* 0x000004040a177981 */ /* 0x000ee2000c1e1900 */
[----:B0-----:R-:W-:-:S03]  /*01c0*/  IMAD.WIDE R4, R2, 0x4, R14 ;  /* 0x0000000402047825 */ /* 0x001fc600078e020e */
[----:B------:R-:W4:Y:S01]  /*01d0*/  LDG.E R17, desc[UR4][R10.64+0x8] ;  /* 0x000008040a117981 */ /* 0x000f22000c1e1900 */
[----:B------:R-:W-:-:S03]  /*01e0*/  IMAD.WIDE R8, R13, 0x4, R4 ;  /* 0x000000040d087825 */ /* 0x000fc600078e0204 */
[----:B------:R-:W4:Y:S01]  /*01f0*/  LDG.E R18, desc[UR4][R4.64] ;  /* 0x0000000404127981 */ /* 0x000f22000c1e1900 */
[----:B------:R-:W-:-:S03]  /*0200*/  LEA R20, R13, R2, 0x1 ;  /* 0x000000020d147211 */ /* 0x000fc600078e08ff */
[----:B------:R-:W5:Y:S04]  /*0210*/  LDG.E R2, desc[UR4][R10.64+0x10] ;  /* 0x000010040a027981 */ /* 0x000f68000c1e1900 */
[----:B------:R-:W5:Y:S01]  /*0220*/  LDG.E R8, desc[UR4][R8.64] ;  /* 0x0000000408087981 */ /* 0x000f62000c1e1900 */
[----:B------:R-:W-:-:S03]  /*0230*/  IMAD.WIDE R26, R20, 0x4, R14 ;  /* 0x00000004141a7825 */ /* 0x000fc600078e020e */
[----:B------:R-:W5:Y:S04]  /*0240*/  LDG.E R19, desc[UR4][R10.64+0x14] ;  /* 0x000014040a137981 */ /* 0x000f68000c1e1900 */
[----:B------:R0:W5:Y:S04]  /*0250*/  LDG.E R21, desc[UR4][R26.64] ;  /* 0x000000041a157981 */ /* 0x000168000c1e1900 */
[----:B------:R-:W5:Y:S04]  /*0260*/  LDG.E R9, desc[UR4][R10.64+0xc] ;  /* 0x00000c040a097981 */ /* 0x000f68000c1e1900 */
[----:B------:R-:W5:Y:S01]  /*0270*/  LDG.E R6, desc[UR4][R10.64+0x18] ;  /* 0x000018040a067981 */ /* 0x000f62000c1e1900 */
[C---:B0-----:R-:W-:Y:S01]  /*0280*/  IMAD.WIDE R26, R13.reuse, 0x4, R26 ;  /* 0x000000040d1a7825 */ /* 0x041fe200078e021a */
[----:B------:R-:W-:-:S02]  /*0290*/  LEA R29, R13, R20, 0x1 ;  /* 0x000000140d1d7211 */ /* 0x000fc400078e08ff */
[----:B------:R-:W5:Y:S04]  /*02a0*/  LDG.E R20, desc[UR4][R10.64+0x1c] ;  /* 0x00001c040a147981 */ /* 0x000f68000c1e1900 */
[----:B------:R-:W5:Y:S01]  /*02b0*/  LDG.E R28, desc[UR4][R26.64] ;  /* 0x000000041a1c7981 */ /* 0x000f62000c1e1900 */
[----:B------:R-:W-:-:S05]  /*02c0*/  IMAD.WIDE R4, R29, 0x4, R14 ;  /* 0x000000041d047825 */ /* 0x000fca00078e020e */
[----:B------:R0:W5:Y:S02]  /*02d0*/  LDG.E R7, desc[UR4][R4.64] ;  /* 0x0000000404077981 */ /* 0x000164000c1e1900 */
[----:B0-----:R-:W-:-:S05]  /*02e0*/  IMAD.WIDE R4, R13, 0x4, R4 ;  /* 0x000000040d047825 */ /* 0x001fca00078e0204 */
[----:B------:R3:W5:Y:S01]  /*02f0*/  LDG.E R24, desc[UR4][R4.64] ;  /* 0x0000000404187981 */ /* 0x000762000c1e1900 */
[----:B------:R-:W-:-:S05]  /*0300*/  LEA R29, R13, R29, 0x1 ;  /* 0x0000001d0d1d7211 */ /* 0x000fca00078e08ff */
[----:B------:R-:W-:-:S04]  /*0310*/  IMAD.WIDE R26, R29, 0x4, R14 ;  /* 0x000000041d1a7825 */ /* 0x000fc800078e020e */
[----:B--2---:R-:W-:Y:S02]  /*0320*/  IMAD R16, R25, R16, RZ ;  /* 0x0000001019107224 */ /* 0x004fe400078e02ff */
[----:B------:R0:W2:Y:S02]  /*0330*/  LDG.E R25, desc[UR4][R26.64] ;  /* 0x000000041a197981 */ /* 0x0000a4000c1e1900 */
[----:B---3--:R-:W-:Y:S02]  /*0340*/  IMAD R4, R23, R12, R16 ;  /* 0x0000000c17047224 */ /* 0x008fe400078e0210 */
[C---:B------:R-:W-:Y:S01]  /*0350*/  IMAD.WIDE R22, R13.reuse, 0x4, R26 ;  /* 0x000000040d167825 */ /* 0x040fe200078e021a */
[----:B------:R-:W2:Y:S01]  /*0360*/  LDG.E R16, desc[UR4][R10.64+0x20] ;  /* 0x000020040a107981 */ /* 0x000ea2000c1e1900 */
[----:B0-----:R-:W-:-:S03]  /*0370*/  LEA R27, R13, R29, 0x1 ;  /* 0x0000001d0d1b7211 */ /* 0x001fc600078e08ff */
[----:B------:R5:W3:Y:S01]  /*0380*/  LDG.E R12, desc[UR4][R22.64] ;  /* 0x00000004160c7981 */ /* 0x000ae2000c1e1900 */
[----:B----4-:R-:W-:Y:S02]  /*0390*/  IMAD R18, R17, R18, R4 ;  /* 0x0000001211127224 */ /* 0x010fe400078e0204 */
[----:B------:R-:W-:Y:S01]  /*03a0*/  IMAD.WIDE R4, R27, 0x4, R14 ;  /* 0x000000041b047825 */ /* 0x000fe200078e020e */
[----:B------:R-:W3:Y:S04]  /*03b0*/  LDG.E R17, desc[UR4][R10.64+0x24] ;  /* 0x000024040a117981 */ /* 0x000ee8000c1e1900 */
[----:B------:R-:W4:Y:S01]  /*03c0*/  LDG.E R29, desc[UR4][R10.64+0x28] ;  /* 0x000028040a1d7981 */ /* 0x000f22000c1e1900 */
[----:B------:R-:W-:-:S03]  /*03d0*/  LEA R27, R13, R27, 0x1 ;  /* 0x0000001b0d1b7211 */ /* 0x000fc600078e08ff */
[----:B------:R-:W4:Y:S01]  /*03e0*/  LDG.E R26, desc[UR4][R10.64+0x34] ;  /* 0x000034040a1a7981 */ /* 0x000f22000c1e1900 */
[----:B-----5:R-:W-:Y:S02]  /*03f0*/  IMAD R22, R9, R8, R18 ;  /* 0x0000000809167224 */ /* 0x020fe400078e0212 */
[----:B------:R-:W-:Y:S01]  /*0400*/  IMAD.WIDE R8, R13, 0x4, R4 ;  /* 0x000000040d087825 */ /* 0x000fe200078e0204 */
[----:B------:R0:W4:Y:S05]  /*0410*/  LDG.E R18, desc[UR4][R4.64] ;  /* 0x0000000404127981 */ /* 0x00012a000c1e1900 */
[----:B------:R-:W5:Y:S01]  /*0420*/  LDG.E R8, desc[UR4][R8.64] ;  /* 0x0000000408087981 */ /* 0x000f62000c1e1900 */
[----:B------:R-:W-:-:S03]  /*0430*/  IMAD R2, R2, R21, R22 ;  /* 0x0000001502027224 */ /* 0x000fc600078e0216 */
[----:B------:R-:W5:Y:S01]  /*0440*/  LDG.E R21, desc[UR4][R10.64+0x30] ;  /* 0x000030040a157981 */ /* 0x000f62000c1e1900 */
[----:B0-----:R-:W-:-:S03]  /*0450*/  IMAD.WIDE R4, R27, 0x4, R14 ;  /* 0x000000041b047825 */ /* 0x001fc600078e020e */
[----:B------:R-:W5:Y:S01]  /*0460*/  LDG.E R9, desc[UR4][R10.64+0x2c] ;  /* 0x00002c040a097981 */ /* 0x000f62000c1e1900 */
[----:B------:R-:W-:Y:S02]  /*0470*/  IMAD R28, R19, R28, R2 ;  /* 0x0000001c131c7224 */ /* 0x000fe400078e0202 */
[C---:B------:R-:W-:Y:S01]  /*0480*/  IMAD.WIDE R22, R13.reuse, 0x4, R4 ;  /* 0x000000040d167825 */ /* 0x040fe200078e0204 */
[----:B------:R-:W5:Y:S01]  /*0490*/  LDG.E R2, desc[UR4][R4.64] ;  /* 0x0000000404027981 */ /* 0x000f62000c1e1900 */
[----:B------:R-:W-:-:S03]  /*04a0*/  LEA R27, R13, R27, 0x1 ;  /* 0x0000001b0d1b7211 */ /* 0x000fc600078e08ff */
[----:B------:R-:W5:Y:S01]  /*04b0*/  LDG.E R19, desc[UR4][R22.64] ;  /* 0x0000000416137981 */ /* 0x000f62000c1e1900 */
[----:B------:R-:W-:Y:S02]  /*04c0*/  IMAD R28, R6, R7, R28 ;  /* 0x00000007061c7224 */ /* 0x000fe400078e021c */
[----:B------:R-:W-:Y:S01]  /*04d0*/  IMAD.WIDE R6, R27, 0x4, R14 ;  /* 0x000000041b067825 */ /* 0x000fe200078e020e */
[----:B------:R-:W5:Y:S03]  /*04e0*/  LDG.E R5, desc[UR4][R10.64+0x3c] ;  /* 0x00003c040a057981 */ /* 0x000f66000c1e1900 */
[----:B------:R-:W-:Y:S01]  /*04f0*/  IMAD R24, R20, R24, R28 ;  /* 0x0000001814187224 */ /* 0x000fe200078e021c */
[----:B------:R0:W5:Y:S04]  /*0500*/  LDG.E R23, desc[UR4][R6.64] ;  /* 0x0000000406177981 */ /* 0x000168000c1e1900 */
[----:B------:R-:W5:Y:S04]  /*0510*/  LDG.E R20, desc[UR4][R10.64+0x38] ;  /* 0x000038040a147981 */ /* 0x000f68000c1e1900 */
[----:B------:R-:W5:Y:S01]  /*0520*/  LDG.E R22, desc[UR4][R10.64+0x40] ;  /* 0x000040040a167981 */ /* 0x000f62000c1e1900 */
[----:B0-----:R-:W-:-:S05]  /*0530*/  IMAD.WIDE R6, R13, 0x4, R6 ;  /* 0x000000040d067825 */ /* 0x001fca00078e0206 */
[----:B------:R3:W5:Y:S01]  /*0540*/  LDG.E R4, desc[UR4][R6.64] ;  /* 0x0000000406047981 */ /* 0x000762000c1e1900 */
[----:B------:R-:W-:Y:S01]  /*0550*/  LEA R27, R13, R27, 0x1 ;  /* 0x0000001b0d1b7211 */ /* 0x000fe200078e08ff */
[----:B--2---:R-:W-:-:S04]  /*0560*/  IMAD R16, R16, R25, R24 ;  /* 0x0000001910107224 */ /* 0x004fc800078e0218 */
[----:B------:R-:W-:Y:S01]  /*0570*/  IMAD.WIDE R24, R27, 0x4, R14 ;  /* 0x000000041b187825 */ /* 0x000fe200078e020e */
[----:B------:R-:W-:-:S04]  /*0580*/  LEA R27, R13, R27, 0x1 ;  /* 0x0000001b0d1b7211 */ /* 0x000fc800078e08ff */
[----:B------:R-:W2:Y:S01]  /*0590*/  LDG.E R28, desc[UR4][R24.64] ;  /* 0x00000004181c7981 */ /* 0x000ea2000c1e1900 */
[----:B---3--:R-:W-:Y:S02]  /*05a0*/  IMAD R6, R17, R12, R16 ;  /* 0x0000000c11067224 */ /* 0x008fe400078e0210 */
[----:B------:R-:W-:-:S05]  /*05b0*/  IMAD.WIDE R16, R13, 0x4, R24 ;  /* 0x000000040d107825 */ /* 0x000fca00078e0218 */
[----:B------:R5:W3:Y:S04]  /*05c0*/  LDG.E R12, desc[UR4][R16.64] ;  /* 0x00000004100c7981 */ /* 0x000ae8000c1e1900 */
[----:B------:R-:W3:Y:S01]  /*05d0*/  LDG.E R25, desc[UR4][R10.64+0x48] ;  /* 0x000048040a197981 */ /* 0x000ee2000c1e1900 */
[----:B----4-:R-:W-:Y:S02]  /*05e0*/  IMAD R18, R29, R18, R6 ;  /* 0x000000121d127224 */ /* 0x010fe400078e0206 */
[----:B------:R-:W-:Y:S01]  /*05f0*/  IMAD.WIDE R6, R27, 0x4, R14 ;  /* 0x000000041b067825 */ /* 0x000fe200078e020e */
[----:B------:R-:W3:Y:S01]  /*0600*/  LDG.E R29, desc[UR4][R10.64+0x44] ;  /* 0x000044040a1d7981 */ /* 0x000ee2000c1e1900 */
[----:B------:R-:W-:Y:S02]  /*0610*/  LEA R27, R13, R27, 0x1 ;  /* 0x0000001b0d1b7211 */ /* 0x000fe400078e08ff */
[----:B-----5:R-:W-:-:S02]  /*0620*/  IMAD R16, R9, R8, R18 ;  /* 0x0000000809107224 */ /* 0x020fc400078e0212 */
[----:B------:R-:W-:Y:S01]  /*0630*/  IMAD.WIDE R8, R13, 0x4, R6 ;  /* 0x000000040d087825 */ /* 0x000fe200078e0206 */
[----:B------:R0:W4:Y:S03]  /*0640*/  LDG.E R18, desc[UR4][R6.64] ;  /* 0x0000000406127981 */ /* 0x000126000c1e1900 */
[----:B------:R-:W-:Y:S02]  /*0650*/  IMAD R2, R21, R2, R16 ;  /* 0x0000000215027224 */ /* 0x000fe400078e0210 */
[----:B------:R-:W5:Y:S01]  /*0660*/  LDG.E R8, desc[UR4][R8.64] ;  /* 0x0000000408087981 */ /* 0x000f62000c1e1900 */
[----:B------:R-:W-:-:S04]  /*0670*/  IMAD.WIDE R16, R27, 0x4, R14 ;  /* 0x000000041b107825 */ /* 0x000fc800078e020e */
[----:B------:R-:W-:Y:S01]  /*0680*/  IMAD R26, R26, R19, R2 ;  /* 0x000000131a1a7224 */ /* 0x000fe200078e0202 */
[----:B------:R-:W5:Y:S04]  /*0690*/  LDG.E R21, desc[UR4][R16.64] ;  /* 0x0000000410157981 */ /* 0x000f68000c1e1900 */
[----:B------:R-:W5:Y:S01]  /*06a0*/  LDG.E R9, desc[UR4][R10.64+0x4c] ;  /* 0x00004c040a097981 */ /* 0x000f62000c1e1900 */
[----:B0-----:R-:W-:-:S03]  /*06b0*/  IMAD.WIDE R6, R13, 0x4, R16 ;  /* 0x000000040d067825 */ /* 0x001fc600078e0210 */
[----:B------:R-:W5:Y:S04]  /*06c0*/  LDG.E R2, desc[UR4][R10.64+0x50] ;  /* 0x000050040a027981 */ /* 0x000f68000c1e1900 */
[----:B------:R0:W5:Y:S04]  /*06d0*/  LDG.E R24, desc[UR4][R6.64] ;  /* 0x0000000406187981 */ /* 0x000168000c1e1900 */
[----:B------:R-:W5:Y:S01]  /*06e0*/  LDG.E R19, desc[UR4][R10.64+0x54] ;  /* 0x000054040a137981 */ /* 0x000f62000c1e1900 */
[----:B------:R-:W-:-:S03]  /*06f0*/  IMAD R20, R20, R23, R26 ;  /* 0x0000001714147224 */ /* 0x000fc600078e021a */
[----:B------:R-:W5:Y:S01]  /*0700*/  LDG.E R17, desc[UR4][R10.64+0x5c] ;  /* 0x00005c040a117981 */ /* 0x000f62000c1e1900 */
[----:B0-----:R-:W-:Y:S01]  /*0710*/  LEA R6, R13, R27, 0x1 ;  /* 0x0000001b0d067211 */ /* 0x001fe200078e08ff */
[----:B------:R-:W-:Y:S02]  /*0720*/  IMAD R7, R5, R4, R20 ;  /* 0x0000000405077224 */ /* 0x000fe400078e0214 */
[----:B------:R-:W5:Y:S02]  /*0730*/  LDG.E R20, desc[UR4][R10.64+0x58] ;  /* 0x000058040a147981 */ /* 0x000f64000c1e1900 */
[----:B------:R-:W-:-:S05]  /*0740*/  IMAD.WIDE R26, R6, 0x4, R14 ;  /* 0x00000004061a7825 */ /* 0x000fca00078e020e */
[----:B------:R-:W5:Y:S01]  /*0750*/  LDG.E R23, desc[UR4][R26.64] ;  /* 0x000000041a177981 */ /* 0x000f62000c1e1900 */
[----:B------:R-:W-:-:S05]  /*0760*/  IMAD.WIDE R4, R13, 0x4, R26 ;  /* 0x000000040d047825 */ /* 0x000fca00078e021a */
[----:B------:R0:W5:Y:S04]  /*0770*/  LDG.E R16, desc[UR4][R4.64] ;  /* 0x0000000404107981 */ /* 0x000168000c1e1900 */
[----:B------:R-:W5:Y:S04]  /*0780*/  LDG.E R26, desc[UR4][R10.64+0x64] ;  /* 0x000064040a1a7981 */ /* 0x000f68000c1e1900 */
[----:B------:R-:W5:Y:S01]  /*0790*/  LDG.E R27, desc[UR4][R10.64+0x68] ;  /* 0x000068040a1b7981 */ /* 0x000f62000c1e1900 */
[----:B0-----:R-:W-:Y:S01]  /*07a0*/  LEA R4, R13, R6, 0x1 ;  /* 0x000000060d047211 */ /* 0x001fe200078e08ff */
[----:B--2---:R-:W-:-:S04]  /*07b0*/  IMAD R22, R22, R28, R7 ;  /* 0x0000001c16167224 */ /* 0x004fc800078e0207 */
[----:B------:R-:W-:-:S04]  /*07c0*/  IMAD.WIDE R6, R4, 0x4, R14 ;  /* 0x0000000404067825 */ /* 0x000fc800078e020e */
[----:B---3--:R-:W-:Y:S01]  /*07d0*/  IMAD R5, R29, R12, R22 ;  /* 0x0000000c1d057224 */ /* 0x008fe200078e0216 */
[C---:B------:R-:W-:Y:S01]  /*07e0*/  LEA R12, R13.reuse, R4, 0x1 ;  /* 0x000000040d0c7211 */ /* 0x040fe200078e08ff */
[----:B------:R-:W-:Y:S01]  /*07f0*/  IMAD.WIDE R28, R13, 0x4, R6 ;  /* 0x000000040d1c7825 */ /* 0x000fe200078e0206 */
[----:B------:R-:W2:Y:S04]  /*0800*/  LDG.E R22, desc[UR4][R10.64+0x60] ;  /* 0x000060040a167981 */ /* 0x000ea8000c1e1900 */
[----:B------:R-:W2:Y:S01]  /*0810*/  LDG.E R6, desc[UR4][R6.64] ;  /* 0x0000000406067981 */ /* 0x000ea2000c1e1900 */
[----:B----4-:R-:W-:Y:S02]  /*0820*/  IMAD R18, R25, R18, R5 ;  /* 0x0000001219127224 */ /* 0x010fe400078e0205 */
[----:B------:R-:W-:Y:S01]  /*0830*/  IMAD.WIDE R4, R12, 0x4, R14 ;  /* 0x000000040c047825 */ /* 0x000fe200078e020e */
[----:B------:R-:W3:Y:S03]  /*0840*/  LDG.E R7, desc[UR4][R28.64] ;  /* 0x000000041c077981 */ /* 0x000ee6000c1e1900 */
[----:B-----5:R-:W-:-:S02]  /*0850*/  IMAD R25, R9, R8, R18 ;  /* 0x0000000809197224 */ /* 0x020fc400078e0212 */
[----:B------:R0:W4:Y:S01]  /*0860*/  LDG.E R18, desc[UR4][R4.64] ;  /* 0x0000000404127981 */ /* 0x000122000c1e1900 */
[C---:B------:R-:W-:Y:S01]  /*0870*/  IMAD.WIDE R8, R13.reuse, 0x4, R4 ;  /* 0x000000040d087825 */ /* 0x040fe200078e0204 */
[----:B0-----:R-:W-:-:S04]  /*0880*/  LEA R5, R13, R12, 0x1 ;  /* 0x0000000c0d057211 */ /* 0x001fc800078e08ff */
[----:B------:R0:W5:Y:S01]  /*0890*/  LDG.E R12, desc[UR4][R8.64] ;  /* 0x00000004080c7981 */ /* 0x000162000c1e1900 */
[----:B------:R-:W-:-:S03]  /*08a0*/  IMAD R2, R2, R21, R25 ;  /* 0x0000001502027224 */ /* 0x000fc600078e0219 */
[----:B------:R-:W5:Y:S01]  /*08b0*/  LDG.E R21, desc[UR4][R10.64+0x6c] ;  /* 0x00006c040a157981 */ /* 0x000f62000c1e1900 */
[----:B0-----:R-:W-:-:S04]  /*08c0*/  IMAD.WIDE R8, R5, 0x4, R14 ;  /* 0x0000000405087825 */ /* 0x001fc800078e020e */
[----:B------:R-:W-:Y:S02]  /*08d0*/  IMAD R24, R19, R24, R2 ;  /* 0x0000001813187224 */ /* 0x000fe400078e0202 */
[----:B------:R-:W-:Y:S01]  /*08e0*/  IMAD.WIDE R28, R13, 0x4, R8 ;  /* 0x000000040d1c7825 */ /* 0x000fe200078e0208 */
[----:B------:R-:W5:Y:S04]  /*08f0*/  LDG.E R19, desc[UR4][R8.64] ;  /* 0x0000000408137981 */ /* 0x000f68000c1e1900 */
[----:B------:R-:W5:Y:S04]  /*0900*/  LDG.E R2, desc[UR4][R10.64+0x70] ;  /* 0x000070040a027981 */ /* 0x000f68000c1e1900 */
[----:B------:R0:W5:Y:S01]  /*0910*/  LDG.E R4, desc[UR4][R28.64] ;  /* 0x000000041c047981 */ /* 0x000162000c1e1900 */
[----:B------:R-:W-:-:S03]  /*0920*/  IMAD R20, R20, R23, R24 ;  /* 0x0000001714147224 */ /* 0x000fc600078e0218 */
[----:B------:R-:W5:Y:S04]  /*0930*/  LDG.E R9, desc[UR4][R10.64+0x78] ;  /* 0x000078040a097981 */ /* 0x000f68000c1e1900 */
[----:B------:R-:W5:Y:S01]  /*0940*/  LDG.E R23, desc[UR4][R10.64+0x7c] ;  /* 0x00007c040a177981 */ /* 0x000f62000c1e1900 */
[----:B0-----:R-:W-:-:S03]  /*0950*/  LEA R28, R13, R5, 0x1 ;  /* 0x000000050d1c7211 */ /* 0x001fc600078e08ff */
[----:B------:R-:W5:Y:S02]  /*0960*/  LDG.E R5, desc[UR4][R10.64+0x74] ;  /* 0x000074040a057981 */ /* 0x000f64000c1e1900 */
[----:B------:R-:W-:-:S04]  /*0970*/  IMAD.WIDE R24, R28, 0x4, R14 ;  /* 0x000000041c187825 */ /* 0x000fc800078e020e */
[----:B------:R-:W-:Y:S02]  /*0980*/  IMAD R29, R17, R16, R20 ;  /* 0x00000010111d7224 */ /* 0x000fe400078e0214 */
[----:B------:R0:W5:Y:S01]  /*0990*/  LDG.E R20, desc[UR4][R24.64] ;  /* 0x0000000418147981 */ /* 0x000162000c1e1900 */
[----:B------:R-:W-:-:S05]  /*09a0*/  IMAD.WIDE R16, R13, 0x4, R24 ;  /* 0x000000040d107825 */ /* 0x000fca00078e0218 */
[----:B------:R-:W5:Y:S01]  /*09b0*/  LDG.E R8, desc[UR4][R16.64] ;  /* 0x0000000410087981 */ /* 0x000f62000c1e1900 */
[----:B------:R-:W-:-:S03]  /*09c0*/  LEA R28, R13, R28, 0x1 ;  /* 0x0000001c0d1c7211 */ /* 0x000fc600078e08ff */
[----:B------:R-:W5:Y:S01]  /*09d0*/  LDG.E R16, desc[UR4][R10.64+0x84] ;  /* 0x000084040a107981 */ /* 0x000f62000c1e1900 */
[----:B--2---:R-:W-:-:S04]  /*09e0*/  IMAD R6, R22, R6, R29 ;  /* 0x0000000616067224 */ /* 0x004fc800078e021d */
[----:B---3--:R-:W-:Y:S02]  /*09f0*/  IMAD R26, R26, R7, R6 ;  /* 0x000000071a1a7224 */ /* 0x008fe400078e0206 */
[----:B------:R-:W-:Y:S01]  /*0a00*/  IMAD.WIDE R6, R28, 0x4, R14 ;  /* 0x000000041c067825 */ /* 0x000fe200078e020e */
[----:B------:R-:W-:-:S04]  /*0a10*/  LEA R28, R13, R28, 0x1 ;  /* 0x0000001c0d1c7211 */ /* 0x000fc800078e08ff */
[----:B------:R1:W2:Y:S01]  /*0a20*/  LDG.E R22, desc[UR4][R6.64] ;  /* 0x0000000406167981 */ /* 0x0002a2000c1e1900 */
[----:B0-----:R-:W-:-:S04]  /*0a30*/  IMAD.WIDE R24, R28, 0x4, R14 ;  /* 0x000000041c187825 */ /* 0x001fc800078e020e */
[----:B----4-:R-:W-:Y:S02]  /*0a40*/  IMAD R29, R27, R18, R26 ;  /* 0x000000121b1d7224 */ /* 0x010fe400078e021a */
[C---:B------:R-:W-:Y:S01]  /*0a50*/  IMAD.WIDE R26, R13.reuse, 0x4, R6 ;  /* 0x000000040d1a7825 */ /* 0x040fe200078e0206 */
[----:B-1----:R-:W-:Y:S01]  /*0a60*/  LEA R7, R13, R28, 0x1 ;  /* 0x0000001c0d077211 */ /* 0x002fe200078e08ff */
[----:B------:R-:W2:Y:S04]  /*0a70*/  LDG.E R18, desc[UR4][R10.64+0x80] ;  /* 0x000080040a127981 */ /* 0x000ea8000c1e1900 */
[----:B------:R0:W3:Y:S01]  /*0a80*/  LDG.E R17, desc[UR4][R26.64] ;  /* 0x000000041a117981 */ /* 0x0000e2000c1e1900 */
[----:B-----5:R-:W-:Y:S02]  /*0a90*/  IMAD R12, R21, R12, R29 ;  /* 0x0000000c150c7224 */ /* 0x020fe400078e021d */
[----:B------:R-:W-:-:S04]  /*0aa0*/  IMAD.WIDE R28, R7, 0x4, R14 ;  /* 0x00000004071c7825 */ /* 0x000fc800078e020e */
[----:B0-----:R-:W-:-:S05]  /*0ab0*/  IMAD.WIDE R26, R13, 0x4, R28 ;  /* 0x000000040d1a7825 */ /* 0x001fca00078e021c */
[----:B------:R-:W4:Y:S01]  /*0ac0*/  LDG.E R6, desc[UR4][R26.64] ;  /* 0x000000041a067981 */ /* 0x000f22000c1e1900 */
[----:B------:R-:W-:-:S03]  /*0ad0*/  IMAD R21, R2, R19, R12 ;  /* 0x0000001302157224 */ /* 0x000fc600078e020c */
[----:B------:R0:W5:Y:S04]  /*0ae0*/  LDG.E R12, desc[UR4][R24.64] ;  /* 0x00000004180c7981 */ /* 0x000168000c1e1900 */
[----:B------:R-:W5:Y:S04]  /*0af0*/  LDG.E R19, desc[UR4][R10.64+0x88] ;  /* 0x000088040a137981 */ /* 0x000f68000c1e1900 */
[----:B------:R-:W4:Y:S01]  /*0b00*/  LDG.E R27, desc[UR4][R10.64+0x9c] ;  /* 0x00009c040a1b7981 */ /* 0x000f22000c1e1900 */
[----:B0-----:R-:W-:-:S04]  /*0b10*/  IMAD.WIDE R24, R13, 0x4, R24 ;  /* 0x000000040d187825 */ /* 0x001fc800078e0218 */
[----:B------:R-:W-:Y:S01]  /*0b20*/  IMAD R21, R5, R4, R21 ;  /* 0x0000000405157224 */ /* 0x000fe200078e0215 */
[----:B------:R0:W4:Y:S04]  /*0b30*/  LDG.E R2, desc[UR4][R24.64] ;  /* 0x0000000418027981 */ /* 0x000128000c1e1900 */
[----:B------:R-:W4:Y:S01]  /*0b40*/  LDG.E R5, desc[UR4][R10.64+0x8c] ;  /* 0x00008c040a057981 */ /* 0x000f22000c1e1900 */
[----:B------:R-:W-:-:S03]  /*0b50*/  LEA R26, R13, R7, 0x1 ;  /* 0x000000070d1a7211 */ /* 0x000fc600078e08ff */
[----:B------:R1:W4:Y:S04]  /*0b60*/  LDG.E R4, desc[UR4][R28.64] ;  /* 0x000000041c047981 */ /* 0x000328000c1e1900 */
[----:B------:R-:W4:Y:S01]  /*0b70*/  LDG.E R7, desc[UR4][R10.64+0x90] ;  /* 0x000090040a077981 */ /* 0x000f22000c1e1900 */
[----:B0-----:R-:W-:Y:S02]  /*0b80*/  IMAD R24, R9, R20, R21 ;  /* 0x0000001409187224 */ /* 0x001fe400078e0215 */
[----:B------:R-:W-:Y:S01]  /*0b90*/  IMAD.WIDE R20, R26, 0x4, R14 ;  /* 0x000000041a147825 */ /* 0x000fe200078e020e */
[----:B------:R-:W4:Y:S03]  /*0ba0*/  LDG.E R9, desc[UR4][R10.64+0x94] ;  /* 0x000094040a097981 */ /* 0x000f26000c1e1900 */
[----:B-1----:R-:W-:-:S02]  /*0bb0*/  IMAD R29, R23, R8, R24 ;  /* 0x00000008171d7224 */ /* 0x002fc400078e0218 */
[----:B------:R-:W4:Y:S01]  /*0bc0*/  LDG.E R8, desc[UR4][R10.64+0x98] ;  /* 0x000098040a087981 */ /* 0x000f22000c1e1900 */
[----:B------:R-:W-:-:S03]  /*0bd0*/  IMAD.WIDE R24, R13, 0x4, R20 ;  /* 0x000000040d187825 */ /* 0x000fc600078e0214 */
[----:B------:R0:W4:Y:S04]  /*0be0*/  LDG.E R23, desc[UR4][R20.64] ;  /* 0x0000000414177981 */ /* 0x000128000c1e1900 */
[----:B------:R-:W4:Y:S04]  /*0bf0*/  LDG.E R24, desc[UR4][R24.64] ;  /* 0x0000000418187981 */ /* 0x000f28000c1e1900 */
[----:B------:R-:W4:Y:S01]  /*0c00*/  LDG.E R25, desc[UR4][R10.64+0xa0] ;  /* 0x0000a0040a197981 */ /* 0x000f22000c1e1900 */
[----:B--2---:R-:W-:Y:S01]  /*0c10*/  IMAD R18, R18, R22, R29 ;  /* 0x0000001612127224 */ /* 0x004fe200078e021d */
[----:B------:R-:W-:-:S03]  /*0c20*/  LEA R22, R13, R26, 0x1 ;  /* 0x0000001a0d167211 */ /* 0x000fc600078e08ff */
[----:B---3--:R-:W-:Y:S02]  /*0c30*/  IMAD R18, R16, R17, R18 ;  /* 0x0000001110127224 */ /* 0x008fe400078e0212 */
[----:B------:R-:W-:Y:S01]  /*0c40*/  IMAD.WIDE R16, R22, 0x4, R14 ;  /* 0x0000000416107825 */ /* 0x000fe200078e020e */
[----:B------:R-:W-:-:S05]  /*0c50*/  LEA R22, R13, R22, 0x1 ;  /* 0x000000160d167211 */ /* 0x000fca00078e08ff */
[----:B0-----:R-:W-:Y:S01]  /*0c60*/  IMAD.WIDE R20, R22, 0x4, R14 ;  /* 0x0000000416147825 */ /* 0x001fe200078e020e */
[----:B------:R-:W-:-:S03]  /*0c70*/  LEA R22, R13, R22, 0x1 ;  /* 0x000000160d167211 */ /* 0x000fc600078e08ff */
[----:B------:R-:W-:Y:S02]  /*0c80*/  IMAD.WIDE R28, R13, 0x4, R20 ;  /* 0x000000040d1c7825 */ /* 0x000fe400078e0214 */
[----:B------:R-:W2:Y:S04]  /*0c90*/  LDG.E R20, desc[UR4][R20.64] ;  /* 0x0000000414147981 */ /* 0x000ea8000c1e1900 */
[----:B------:R-:W3:Y:S04]  /*0ca0*/  LDG.E R28, desc[UR4][R28.64] ;  /* 0x000000041c1c7981 */ /* 0x000ee8000c1e1900 */
[----:B------:R-:W3:Y:S01]  /*0cb0*/  LDG.E R29, desc[UR4][R10.64+0xb0] ;  /* 0x0000b0040a1d7981 */ /* 0x000ee2000c1e1900 */
[----:B-----5:R-:W-:-:S02]  /*0cc0*/  IMAD R12, R19, R12, R18 ;  /* 0x0000000c130c7224 */ /* 0x020fc400078e0212 */
[----:B------:R-:W-:Y:S02]  /*0cd0*/  IMAD.WIDE R18, R13, 0x4, R16 ;  /* 0x000000040d127825 */ /* 0x000fe400078e0210 */
[----:B------:R-:W5:Y:S04]  /*0ce0*/  LDG.E R16, desc[UR4][R16.64] ;  /* 0x0000000410107981 */ /* 0x000f68000c1e1900 */
[----:B------:R-:W2:Y:S04]  /*0cf0*/  LDG.E R18, desc[UR4][R18.64] ;  /* 0x0000000412127981 */ /* 0x000ea8000c1e1900 */
[----:B------:R-:W3:Y:S01]  /*0d00*/  LDG.E R17, desc[UR4][R10.64+0xa8] ;  /* 0x0000a8040a117981 */ /* 0x000ee2000c1e1900 */
[----:B----4-:R-:W-:-:S03]  /*0d10*/  IMAD R2, R5, R2, R12 ;  /* 0x0000000205027224 */ /* 0x010fc600078e020c */
[----:B------:R-:W4:Y:S01]  /*0d20*/  LDG.E R19, desc[UR4][R10.64+0xac] ;  /* 0x0000ac040a137981 */ /* 0x000f22000c1e1900 */
[----:B------:R-:W-:-:S03]  /*0d30*/  IMAD R7, R7, R4, R2 ;  /* 0x0000000407077224 */ /* 0x000fc600078e0202 */
[----:B------:R-:W2:Y:S01]  /*0d40*/  LDG.E R2, desc[UR4][R10.64+0xa4] ;  /* 0x0000a4040a027981 */ /* 0x000ea2000c1e1900 */
[----:B------:R-:W-:Y:S01]  /*0d50*/  IMAD.WIDE R4, R22, 0x4, R14 ;  /* 0x0000000416047825 */ /* 0x000fe200078e020e */
[----:B------:R-:W-:-:S03]  /*0d60*/  LEA R22, R13, R22, 0x1 ;  /* 0x000000160d167211 */ /* 0x000fc600078e08ff */
[----:B------:R-:W-:Y:S01]  /*0d70*/  IMAD R9, R9, R6, R7 ;  /* 0x0000000609097224 */ /* 0x000fe200078e0207 */
[C---:B------:R-:W-:Y:S01]  /*0d80*/  LEA R26, R13.reuse, R22, 0x1 ;  /* 0x000000160d1a7211 */ /* 0x040fe200078e08ff */
[C---:B------:R-:W-:Y:S02]  /*0d90*/  IMAD.WIDE R6, R13.reuse, 0x4, R4 ;  /* 0x000000040d067825 */ /* 0x040fe400078e0204 */
[----:B------:R-:W4:Y:S02]  /*0da0*/  LDG.E R4, desc[UR4][R4.64] ;  /* 0x0000000404047981 */ /* 0x000f24000c1e1900 */
[----:B------:R-:W-:Y:S02]  /*0db0*/  IMAD R12, R8, R23, R9 ;  /* 0x00000017080c7224 */ /* 0x000fe400078e0209 */
[--C-:B------:R-:W-:Y:S01]  /*0dc0*/  IMAD.WIDE R8, R22, 0x4, R14.reuse ;  /* 0x0000000416087825 */ /* 0x100fe200078e020e */
[----:B------:R0:W4:Y:S03]  /*0dd0*/  LDG.E R6, desc[UR4][R6.64] ;  /* 0x0000000406067981 */ /* 0x000126000c1e1900 */
[----:B------:R-:W-:Y:S01]  /*0de0*/  IMAD.WIDE R14, R26, 0x4, R14 ;  /* 0x000000041a0e7825 */ /* 0x000fe200078e020e */
[----:B------:R1:W4:Y:S04]  /*0df0*/  LDG.E R21, desc[UR4][R8.64] ;  /* 0x0000000408157981 */ /* 0x000328000c1e1900 */
[----:B------:R-:W4:Y:S01]  /*0e00*/  LDG.E R5, desc[UR4][R10.64+0xb4] ;  /* 0x0000b4040a057981 */ /* 0x000f22000c1e1900 */
[----:B------:R-:W-:-:S04]  /*0e10*/  IMAD.WIDE R22, R13, 0x4, R8 ;  /* 0x000000040d167825 */ /* 0x000fc800078e0208 */
[----:B0-----:R-:W-:Y:S01]  /*0e20*/  IMAD R7, R27, R24, R12 ;  /* 0x000000181b077224 */ /* 0x001fe200078e020c */
[----:B-1----:R-:W0:Y:S01]  /*0e30*/  LDC.64 R8, c[0x0][0x390] ;  /* 0x0000e400ff087b82 */ /* 0x002e220000000a00 */
[----:B------:R-:W4:Y:S01]  /*0e40*/  LDG.E R24, desc[UR4][R10.64+0xb8] ;  /* 0x0000b8040a187981 */ /* 0x000f22000c1e1900 */
[----:B------:R-:W-:-:S03]  /*0e50*/  IMAD.WIDE R26, R13, 0x4, R14 ;  /* 0x000000040d1a7825 */ /* 0x000fc600078e020e */
[----:B------:R-:W4:Y:S04]  /*0e60*/  LDG.E R12, desc[UR4][R14.64] ;  /* 0x000000040e0c7981 */ /* 0x000f28000c1e1900 */
[----:B------:R-:W4:Y:S04]  /*0e70*/  LDG.E R22, desc[UR4][R22.64] ;  /* 0x0000000416167981 */ /* 0x000f28000c1e1900 */
[----:B------:R-:W4:Y:S04]  /*0e80*/  LDG.E R26, desc[UR4][R26.64] ;  /* 0x000000041a1a7981 */ /* 0x000f28000c1e1900 */
[----:B------:R-:W4:Y:S04]  /*0e90*/  LDG.E R15, desc[UR4][R10.64+0xbc] ;  /* 0x0000bc040a0f7981 */ /* 0x000f28000c1e1900 */
[----:B------:R-:W4:Y:S04]  /*0ea0*/  LDG.E R23, desc[UR4][R10.64+0xc4] ;  /* 0x0000c4040a177981 */ /* 0x000f28000c1e1900 */
[----:B------:R-:W4:Y:S01]  /*0eb0*/  LDG.E R27, desc[UR4][R10.64+0xc0] ;  /* 0x0000c0040a1b7981 */ /* 0x000f22000c1e1900 */
[----:B------:R-:W-:-:S04]  /*0ec0*/  IMAD R3, R3, R13, R0 ;  /* 0x0000000d03037224 */ /* 0x000fc800078e0200 */
[----:B0-----:R-:W-:-:S04]  /*0ed0*/  IMAD.WIDE R8, R3, 0x4, R8 ;  /* 0x0000000403087825 */ /* 0x001fc800078e0208 */
[----:B-----5:R-:W-:-:S04]  /*0ee0*/  IMAD R7, R25, R16, R7 ;  /* 0x0000001019077224 */ /* 0x020fc800078e0207 */
[----:B--2---:R-:W-:-:S04]  /*0ef0*/  IMAD R2, R2, R18, R7 ;  /* 0x0000001202027224 */ /* 0x004fc800078e0207 */
[----:B---3--:R-:W-:-:S04]  /*0f00*/  IMAD R2, R17, R20, R2 ;  /* 0x0000001411027224 */ /* 0x008fc800078e0202 */
[----:B----4-:R-:W-:-:S04]  /*0f10*/  IMAD R2, R19, R28, R2 ;  /* 0x0000001c13027224 */ /* 0x010fc800078e0202 */
[----:B------:R-:W-:-:S04]  /*0f20*/  IMAD R2, R29, R4, R2 ;  /* 0x000000041d027224 */ /* 0x000fc800078e0202 */
[----:B------:R-:W-:-:S04]  /*0f30*/  IMAD R2, R5, R6, R2 ;  /* 0x0000000605027224 */ /* 0x000fc800078e0202 */
[----:B------:R-:W-:-:S04]  /*0f40*/  IMAD R2, R24, R21, R2 ;  /* 0x0000001518027224 */ /* 0x000fc800078e0202 */
[----:B------:R-:W-:-:S04]  /*0f50*/  IMAD R2, R15, R22, R2 ;  /* 0x000000160f027224 */ /* 0x000fc800078e0202 */
[----:B------:R-:W-:-:S04]  /*0f60*/  IMAD R12, R27, R12, R2 ;  /* 0x0000000c1b0c7224 */ /* 0x000fc800078e0202 */
[----:B------:R-:W-:-:S05]  /*0f70*/  IMAD R23, R23, R26, R12 ;  /* 0x0000001a17177224 */ /* 0x000fca00078e020c */
[----:B------:R-:W-:Y:S01]  /*0f80*/  STG.E desc[UR4][R8.64], R23 ;  /* 0x0000001708007986 */ /* 0x000fe2000c101904 */
[----:B------:R-:W-:Y:S05]  /*0f90*/  EXIT ;  /* 0x000000000000794d */ /* 0x000fea0003800000 */
.L_x_25:
        /* <DEDUP_REMOVED lines=14> */
.L_x_28:


//--------------------- .nv.shared._Z17multiplySharedMemPKiS0_Piii --------------------------
	.section	.nv.shared._Z17multiplySharedMemPKiS0_Piii,"aw",@nobits
	.sectionflags	@""
	.align	4
.nv.shared._Z17multiplySharedMemPKiS0_Piii:
	.zero		13824


//--------------------- .nv.shared.reserved.0     --------------------------
	.section	.nv.shared.reserved.0,"aw",@nobits
	.weak		__nv_reservedSMEM_offset_0_alias
	.size		__nv_reservedSMEM_offset_0_alias, 0, 64
	.other		__nv_reservedSMEM_offset_0_alias,@"STO_CUDA_RESERVED_SHARED STV_DEFAULT"
__nv_reservedSMEM_offset_0_alias:
	.zero		0
	.zero		64


//--------------------- .nv.constant0._Z17multiplySharedMemPKiS0_Piii --------------------------
	.section	.nv.constant0._Z17multiplySharedMemPKiS0_Piii,"a",@progbits
	.sectionflags	@""
	.align	4
.nv.constant0._Z17multiplySharedMemPKiS0_Piii:
	.zero		928


//--------------------- .nv.constant0._Z13multiplyNaivePKiS0_Piii --------------------------
	.section	.nv.constant0._Z13multiplyNaivePKiS0_Piii,"a",@progbits
	.sectionflags	@""
	.align	4
.nv.constant0._Z13multiplyNaivePKiS0_Piii:
	.zero		928


//--------------------- SYMBOLS --------------------------

	.type		.nv.reservedSmem.offset0,@object
	.size		.nv.reservedSmem.offset0,0x4
	.type		.nv.reservedSmem.cap,@object
	.size		.nv.reservedSmem.cap,0x4
